	.target	sm_90a

	.elftype	@"ET_EXEC"


//--------------------- .note.nv.tkinfo           --------------------------
	.section	.note.nv.tkinfo,"",@"SHT_NOTE"
	.sectionflags	@"SHF_NOTE_NV_TKINFO"
	.tkinfo
        /*0018*/ 	.word	0x00000002
        /*0030*/ 	.string	""
        /*0030*/ 	.string	"ptxas"
        /*0030*/ 	.string	"Cuda compilation tools, release 13.0, V13.0.88"
        /*0030*/ 	.string	"Build cuda_13.0.r13.0/compiler.36424714_0"
        /*0030*/ 	.string	"-arch sm_90a -m 64 "



//--------------------- .note.nv.cuinfo           --------------------------
	.section	.note.nv.cuinfo,"",@"SHT_NOTE"
	.sectionflags	@"SHF_NOTE_NV_CUINFO"
        /*0018*/ 	.short	0x0002
        /*001a*/ 	.short	0x005a
        /*001c*/ 	.short	0x0082
	.zero		2


//--------------------- .nv.info                  --------------------------
	.section	.nv.info,"",@"SHT_CUDA_INFO"
	.align	4


	//----- nvinfo : EIATTR_REGCOUNT
	.align		4
        /*0000*/ 	.byte	0x04, 0x2f
        /*0002*/ 	.short	(.L_12 - .L_11)
	.align		4
.L_11:
        /*0004*/ 	.word	index@(_ZN7cutlass13device_kernelINS_4gemm6kernel13GemmUniversalIN4cute5tupleIJiiiiEEENS1_10collective13CollectiveMmaINS1_37MainloopSm90TmaGmmaWarpSpecializedFP8ILi5ENS5_IJNS4_1CILi2EEENSA_ILi1EEESC_EEENS1_35KernelTmaWarpSpecializedCooperativeEEENS5_IJNSA_ILi256EEENSA_ILi64EEESH_EEENS_12float_e5m2_tENS5_IJlSC_lEEESJ_SK_NS4_8TiledMMAINS4_8MMA_AtomIJNS4_4SM904GMMA30MMA_64x64x32_F32E5M2E5M2_SS_TNILNSO_7ScaleInE1ELSQ_1EEEEEENS4_6LayoutISD_NS5_IJSC_NSA_ILi0EEESU_EEEEENS5_IJNS4_10UnderscoreESX_SX_EEEEENS4_13SM90_TMA_LOADENS4_14ComposedLayoutINS4_7SwizzleILi2ELi4ELi3EEENS4_18smem_ptr_flag_bitsILi8EEENST_INS5_IJNSA_ILi8EEESH_EEENS5_IJSH_SC_EEEEEEEvNS4_8identityENS4_23SM90_TMA_LOAD_MULTICASTES1A_vS1B_EENS_8epilogue10collective6detail29Sm90TmaWarpSpecializedAdapterINS1F_15DefaultEpilogueISJ_SK_SK_NS1E_6thread17LinearCombinationISJ_Li1EffLNS1J_9ScaleType4KindE0ELNS_15FloatRoundStyleE2ESJ_EENS1_15EpilogueDefaultEEEEEvvEEEEvNT_6ParamsE)
        /*0008*/ 	.word	0x000000a8


	//----- nvinfo : EIATTR_FRAME_SIZE
	.align		4
.L_12:
        /*000c*/ 	.byte	0x04, 0x11
        /*000e*/ 	.short	(.L_14 - .L_13)
	.align		4
.L_13:
        /*0010*/ 	.word	index@(_ZN7cutlass13device_kernelINS_4gemm6kernel13GemmUniversalIN4cute5tupleIJiiiiEEENS1_10collective13CollectiveMmaINS1_37MainloopSm90TmaGmmaWarpSpecializedFP8ILi5ENS5_IJNS4_1CILi2EEENSA_ILi1EEESC_EEENS1_35KernelTmaWarpSpecializedCooperativeEEENS5_IJNSA_ILi256EEENSA_ILi64EEESH_EEENS_12float_e5m2_tENS5_IJlSC_lEEESJ_SK_NS4_8TiledMMAINS4_8MMA_AtomIJNS4_4SM904GMMA30MMA_64x64x32_F32E5M2E5M2_SS_TNILNSO_7ScaleInE1ELSQ_1EEEEEENS4_6LayoutISD_NS5_IJSC_NSA_ILi0EEESU_EEEEENS5_IJNS4_10UnderscoreESX_SX_EEEEENS4_13SM90_TMA_LOADENS4_14ComposedLayoutINS4_7SwizzleILi2ELi4ELi3EEENS4_18smem_ptr_flag_bitsILi8EEENST_INS5_IJNSA_ILi8EEESH_EEENS5_IJSH_SC_EEEEEEEvNS4_8identityENS4_23SM90_TMA_LOAD_MULTICASTES1A_vS1B_EENS_8epilogue10collective6detail29Sm90TmaWarpSpecializedAdapterINS1F_15DefaultEpilogueISJ_SK_SK_NS1E_6thread17LinearCombinationISJ_Li1EffLNS1J_9ScaleType4KindE0ELNS_15FloatRoundStyleE2ESJ_EENS1_15EpilogueDefaultEEEEEvvEEEEvNT_6ParamsE)
        /*0014*/ 	.word	0x00000000


	//----- nvinfo : EIATTR_MIN_STACK_SIZE
	.align		4
.L_14:
        /*0018*/ 	.byte	0x04, 0x12
        /*001a*/ 	.short	(.L_16 - .L_15)
	.align		4
.L_15:
        /*001c*/ 	.word	index@(_ZN7cutlass13device_kernelINS_4gemm6kernel13GemmUniversalIN4cute5tupleIJiiiiEEENS1_10collective13CollectiveMmaINS1_37MainloopSm90TmaGmmaWarpSpecializedFP8ILi5ENS5_IJNS4_1CILi2EEENSA_ILi1EEESC_EEENS1_35KernelTmaWarpSpecializedCooperativeEEENS5_IJNSA_ILi256EEENSA_ILi64EEESH_EEENS_12float_e5m2_tENS5_IJlSC_lEEESJ_SK_NS4_8TiledMMAINS4_8MMA_AtomIJNS4_4SM904GMMA30MMA_64x64x32_F32E5M2E5M2_SS_TNILNSO_7ScaleInE1ELSQ_1EEEEEENS4_6LayoutISD_NS5_IJSC_NSA_ILi0EEESU_EEEEENS5_IJNS4_10UnderscoreESX_SX_EEEEENS4_13SM90_TMA_LOADENS4_14ComposedLayoutINS4_7SwizzleILi2ELi4ELi3EEENS4_18smem_ptr_flag_bitsILi8EEENST_INS5_IJNSA_ILi8EEESH_EEENS5_IJSH_SC_EEEEEEEvNS4_8identityENS4_23SM90_TMA_LOAD_MULTICASTES1A_vS1B_EENS_8epilogue10collective6detail29Sm90TmaWarpSpecializedAdapterINS1F_15DefaultEpilogueISJ_SK_SK_NS1E_6thread17LinearCombinationISJ_Li1EffLNS1J_9ScaleType4KindE0ELNS_15FloatRoundStyleE2ESJ_EENS1_15EpilogueDefaultEEEEEvvEEEEvNT_6ParamsE)
        /*0020*/ 	.word	0x00000000
.L_16:


//--------------------- .nv.compat                --------------------------
	.section	.nv.compat,"",@"SHT_CUDA_COMPAT_INFO"
	.align	4
        /*0000*/ 	.byte	0x02, 0x09, 0x01, 0x00, 0x02, 0x02, 0x04, 0x00, 0x02, 0x05, 0x05, 0x00, 0x03, 0x07, 0x01, 0x01
        /*0010*/ 	.byte	0x02, 0x03, 0x01, 0x00, 0x02, 0x06, 0x01, 0x00, 0x04, 0x0b, 0x08, 0x00, 0x00, 0x00, 0x00, 0x00
        /*0020*/ 	.byte	0x00, 0x00, 0x00, 0x00


//--------------------- .nv.info._ZN7cutlass13device_kernelINS_4gemm6kernel13GemmUniversalIN4cute5tupleIJiiiiEEENS1_10collective13CollectiveMmaINS1_37MainloopSm90TmaGmmaWarpSpecializedFP8ILi5ENS5_IJNS4_1CILi2EEENSA_ILi1EEESC_EEENS1_35KernelTmaWarpSpecializedCooperativeEEENS5_IJNSA_ILi256EEENSA_ILi64EEESH_EEENS_12float_e5m2_tENS5_IJlSC_lEEESJ_SK_NS4_8TiledMMAINS4_8MMA_AtomIJNS4_4SM904GMMA30MMA_64x64x32_F32E5M2E5M2_SS_TNILNSO_7ScaleInE1ELSQ_1EEEEEENS4_6LayoutISD_NS5_IJSC_NSA_ILi0EEESU_EEEEENS5_IJNS4_10UnderscoreESX_SX_EEEEENS4_13SM90_TMA_LOADENS4_14ComposedLayoutINS4_7SwizzleILi2ELi4ELi3EEENS4_18smem_ptr_flag_bitsILi8EEENST_INS5_IJNSA_ILi8EEESH_EEENS5_IJSH_SC_EEEEEEEvNS4_8identityENS4_23SM90_TMA_LOAD_MULTICASTES1A_vS1B_EENS_8epilogue10collective6detail29Sm90TmaWarpSpecializedAdapterINS1F_15DefaultEpilogueISJ_SK_SK_NS1E_6thread17LinearCombinationISJ_Li1EffLNS1J_9ScaleType4KindE0ELNS_15FloatRoundStyleE2ESJ_EENS1_15EpilogueDefaultEEEEEvvEEEEvNT_6ParamsE --------------------------
	.section	.nv.info._ZN7cutlass13device_kernelINS_4gemm6kernel13GemmUniversalIN4cute5tupleIJiiiiEEENS1_10collective13CollectiveMmaINS1_37MainloopSm90TmaGmmaWarpSpecializedFP8ILi5ENS5_IJNS4_1CILi2EEENSA_ILi1EEESC_EEENS1_35KernelTmaWarpSpecializedCooperativeEEENS5_IJNSA_ILi256EEENSA_ILi64EEESH_EEENS_12float_e5m2_tENS5_IJlSC_lEEESJ_SK_NS4_8TiledMMAINS4_8MMA_AtomIJNS4_4SM904GMMA30MMA_64x64x32_F32E5M2E5M2_SS_TNILNSO_7ScaleInE1ELSQ_1EEEEEENS4_6LayoutISD_NS5_IJSC_NSA_ILi0EEESU_EEEEENS5_IJNS4_10UnderscoreESX_SX_EEEEENS4_13SM90_TMA_LOADENS4_14ComposedLayoutINS4_7SwizzleILi2ELi4ELi3EEENS4_18smem_ptr_flag_bitsILi8EEENST_INS5_IJNSA_ILi8EEESH_EEENS5_IJSH_SC_EEEEEEEvNS4_8identityENS4_23SM90_TMA_LOAD_MULTICASTES1A_vS1B_EENS_8epilogue10collective6detail29Sm90TmaWarpSpecializedAdapterINS1F_15DefaultEpilogueISJ_SK_SK_NS1E_6thread17LinearCombinationISJ_Li1EffLNS1J_9ScaleType4KindE0ELNS_15FloatRoundStyleE2ESJ_EENS1_15EpilogueDefaultEEEEEvvEEEEvNT_6ParamsE,"",@"SHT_CUDA_INFO"
	.sectionflags	@""
	.align	4


	//----- nvinfo : EIATTR_CUDA_API_VERSION
	.align		4
        /*0000*/ 	.byte	0x04, 0x37
        /*0002*/ 	.short	(.L_18 - .L_17)
.L_17:
        /*0004*/ 	.word	0x00000082


	//----- nvinfo : EIATTR_KPARAM_INFO
	.align		4
.L_18:
        /*0008*/ 	.byte	0x04, 0x17
        /*000a*/ 	.short	(.L_20 - .L_19)
.L_19:
        /*000c*/ 	.word	0x00000000
        /*0010*/ 	.short	0x0000
        /*0012*/ 	.short	0x0070
        /*0014*/ 	.byte	0x00, 0xf0, 0x01, 0x10


	//----- nvinfo : EIATTR_SPARSE_MMA_MASK
	.align		4
.L_20:
        /*0018*/ 	.byte	0x03, 0x50
        /*001a*/ 	.short	0x0000


	//----- nvinfo : EIATTR_MAXREG_COUNT
	.align		4
        /*001c*/ 	.byte	0x03, 0x1b
        /*001e*/ 	.short	0x00a8


	//----- nvinfo : EIATTR_NUM_BARRIERS
	.align		4
        /*0020*/ 	.byte	0x02, 0x4c
        /*0022*/ 	.byte	0x01
	.zero		1


	//----- nvinfo : EIATTR_MERCURY_ISA_VERSION
	.align		4
        /*0024*/ 	.byte	0x03, 0x5f
        /*0026*/ 	.short	0x0101


	//----- nvinfo : EIATTR_INT_WARP_WIDE_INSTR_OFFSETS
	.align		4
        /*0028*/ 	.byte	0x04, 0x31
        /*002a*/ 	.short	(.L_22 - .L_21)


	//   ....[0]....
.L_21:
        /*002c*/ 	.word	0x000004c0


	//   ....[1]....
        /*0030*/ 	.word	0x000004f0


	//   ....[2]....
        /*0034*/ 	.word	0x00000670


	//----- nvinfo : EIATTR_COOP_GROUP_MASK_REGIDS
	.align		4
.L_22:
        /*0038*/ 	.byte	0x04, 0x29
        /*003a*/ 	.short	(.L_24 - .L_23)


	//   ....[0]....
.L_23:
        /*003c*/ 	.word	0xffffffff


	//   ....[1]....
        /*0040*/ 	.word	0xffffffff


	//   ....[2]....
        /*0044*/ 	.word	0xffffffff


	//   ....[3]....
        /*0048*/ 	.word	0xffffffff


	//   ....[4]....
        /*004c*/ 	.word	0xffffffff


	//   ....[5]....
        /*0050*/ 	.word	0xffffffff


	//----- nvinfo : EIATTR_COOP_GROUP_INSTR_OFFSETS
	.align		4
.L_24:
        /*0054*/ 	.byte	0x04, 0x28
        /*0056*/ 	.short	(.L_26 - .L_25)


	//   ....[0]....
.L_25:
        /*0058*/ 	.word	0x00000060


	//   ....[1]....
        /*005c*/ 	.word	0x00000070


	//   ....[2]....
        /*0060*/ 	.word	0x00000130


	//   ....[3]....
        /*0064*/ 	.word	0x000002f0


	//   ....[4]....
        /*0068*/ 	.word	0x00000810


	//   ....[5]....
        /*006c*/ 	.word	0x00001290


	//----- nvinfo : EIATTR_REG_RECONFIG
	.align		4
.L_26:
        /*0070*/ 	.byte	0x01, 0x54
	.zero		2


	//----- nvinfo : EIATTR_MBARRIER_INSTR_OFFSETS
	.align		4
        /*0074*/ 	.byte	0x04, 0x39
        /*0076*/ 	.short	(.L_28 - .L_27)


	//   ....[0]....
.L_27:
        /*0078*/ 	.word	0x00000230
        /*007c*/ 	.word	0x000000ff
        /*0080*/ 	.word	0x00000000
        /*0084*/ 	.short	0x0100
        /*0086*/ 	.byte	0x08
	.zero		1


	//   ....[1]....
        /*0088*/ 	.word	0x00000240
        /*008c*/ 	.word	0x000000ff
        /*0090*/ 	.word	0x00000028
        /*0094*/ 	.short	0x0100
        /*0096*/ 	.byte	0x08
	.zero		1


	//   ....[2]....
        /*0098*/ 	.word	0x00000250
        /*009c*/ 	.word	0x000000ff
        /*00a0*/ 	.word	0x00000008
        /*00a4*/ 	.short	0x0100
        /*00a6*/ 	.byte	0x08
	.zero		1


	//   ....[3]....
        /*00a8*/ 	.word	0x00000260
        /*00ac*/ 	.word	0x000000ff
        /*00b0*/ 	.word	0x00000030
        /*00b4*/ 	.short	0x0100
        /*00b6*/ 	.byte	0x08
	.zero		1


	//   ....[4]....
        /*00b8*/ 	.word	0x00000270
        /*00bc*/ 	.word	0x000000ff
        /*00c0*/ 	.word	0x00000010
        /*00c4*/ 	.short	0x0100
        /*00c6*/ 	.byte	0x08
	.zero		1


	//   ....[5]....
        /*00c8*/ 	.word	0x00000280
        /*00cc*/ 	.word	0x000000ff
        /*00d0*/ 	.word	0x00000038
        /*00d4*/ 	.short	0x0100
        /*00d6*/ 	.byte	0x08
	.zero		1


	//   ....[6]....
        /*00d8*/ 	.word	0x00000290
        /*00dc*/ 	.word	0x000000ff
        /*00e0*/ 	.word	0x00000018
        /*00e4*/ 	.short	0x0100
        /*00e6*/ 	.byte	0x08
	.zero		1


	//   ....[7]....
        /*00e8*/ 	.word	0x000002a0
        /*00ec*/ 	.word	0x000000ff
        /*00f0*/ 	.word	0x00000040
        /*00f4*/ 	.short	0x0100
        /*00f6*/ 	.byte	0x08
	.zero		1


	//   ....[8]....
        /*00f8*/ 	.word	0x000002b0
        /*00fc*/ 	.word	0x000000ff
        /*0100*/ 	.word	0x00000020
        /*0104*/ 	.short	0x0100
        /*0106*/ 	.byte	0x08
	.zero		1


	//   ....[9]....
        /*0108*/ 	.word	0x000002c0
        /*010c*/ 	.word	0x000000ff
        /*0110*/ 	.word	0x00000048
        /*0114*/ 	.short	0x0100
        /*0116*/ 	.byte	0x08
	.zero		1


	//   ....[10]....
        /*0118*/ 	.word	0x00000700
        /*011c*/ 	.word	0x000000ff
        /*0120*/ 	.word	0x00000060
        /*0124*/ 	.short	0x0100
        /*0126*/ 	.byte	0x06
	.zero		1


	//   ....[11]....
        /*0128*/ 	.word	0x000007a0
        /*012c*/ 	.word	0x000000ff
        /*0130*/ 	.word	0x00000068
        /*0134*/ 	.short	0x0100
        /*0136*/ 	.byte	0x06
	.zero		1


	//   ....[12]....
        /*0138*/ 	.word	0x000017c0
        /*013c*/ 	.word	0x000000ff
        /*0140*/ 	.word	0x00000000
        /*0144*/ 	.short	0x010a
        /*0146*/ 	.byte	0x06
	.zero		1


	//   ....[13]....
        /*0148*/ 	.word	0x00001800
        /*014c*/ 	.word	0x000000ff
        /*0150*/ 	.word	0x00000000
        /*0154*/ 	.short	0x010a
        /*0156*/ 	.byte	0x06
	.zero		1


	//   ....[14]....
        /*0158*/ 	.word	0x000021d0
        /*015c*/ 	.word	0x000000ff
        /*0160*/ 	.word	0x00000000
        /*0164*/ 	.short	0x010a
        /*0166*/ 	.byte	0x0c
	.zero		1


	//   ....[15]....
        /*0168*/ 	.word	0x00002210
        /*016c*/ 	.word	0x000000ff
        /*0170*/ 	.word	0x00000000
        /*0174*/ 	.short	0x010a
        /*0176*/ 	.byte	0x0c
	.zero		1


	//   ....[16]....
        /*0178*/ 	.word	0x000028e0
        /*017c*/ 	.word	0x0000000e
        /*0180*/ 	.word	0x00000000
        /*0184*/ 	.short	0x0101
        /*0186*/ 	.byte	0x3f
	.zero		1


	//   ....[17]....
        /*0188*/ 	.word	0x00002f80
        /*018c*/ 	.word	0x0000000c
        /*0190*/ 	.word	0x00000000
        /*0194*/ 	.short	0x0101
        /*0196*/ 	.byte	0x3f
	.zero		1


	//   ....[18]....
        /*0198*/ 	.word	0x00008a00
        /*019c*/ 	.word	0x00000015
        /*01a0*/ 	.word	0x00000028
        /*01a4*/ 	.short	0x010a
        /*01a6*/ 	.byte	0x3f
	.zero		1


	//   ....[19]....
        /*01a8*/ 	.word	0x00008d80
        /*01ac*/ 	.word	0x00000008
        /*01b0*/ 	.word	0x00000068
        /*01b4*/ 	.short	0x0101
        /*01b6*/ 	.byte	0x3f
	.zero		1


	//   ....[20]....
        /*01b8*/ 	.word	0x000094b0
        /*01bc*/ 	.word	0x00000006
        /*01c0*/ 	.word	0x00000000
        /*01c4*/ 	.short	0x010a
        /*01c6*/ 	.byte	0x3f
	.zero		1


	//   ....[21]....
        /*01c8*/ 	.word	0x00009530
        /*01cc*/ 	.word	0x00000007
        /*01d0*/ 	.word	0x00000000
        /*01d4*/ 	.short	0x010a
        /*01d6*/ 	.byte	0x3f
	.zero		1


	//   ....[22]....
        /*01d8*/ 	.word	0x000095c0
        /*01dc*/ 	.word	0x0000000a
        /*01e0*/ 	.word	0x00000000
        /*01e4*/ 	.short	0x010a
        /*01e6*/ 	.byte	0x3f
	.zero		1


	//   ....[23]....
        /*01e8*/ 	.word	0x00009650
        /*01ec*/ 	.word	0x0000000b
        /*01f0*/ 	.word	0x00000000
        /*01f4*/ 	.short	0x010a
        /*01f6*/ 	.byte	0x3f
	.zero		1


	//   ....[24]....
        /*01f8*/ 	.word	0x000096e0
        /*01fc*/ 	.word	0x00000003
        /*0200*/ 	.word	0x00000000
        /*0204*/ 	.short	0x010a
        /*0206*/ 	.byte	0x3f
	.zero		1


	//   ....[25]....
        /*0208*/ 	.word	0x00009750
        /*020c*/ 	.word	0x0000000d
        /*0210*/ 	.word	0x00000000
        /*0214*/ 	.short	0x010a
        /*0216*/ 	.byte	0x3f
	.zero		1


	//   ....[26]....
        /*0218*/ 	.word	0x000097b0
        /*021c*/ 	.word	0x0000000f
        /*0220*/ 	.word	0x00000000
        /*0224*/ 	.short	0x010a
        /*0226*/ 	.byte	0x3f
	.zero		1


	//   ....[27]....
        /*0228*/ 	.word	0x00009880
        /*022c*/ 	.word	0x00000015
        /*0230*/ 	.word	0x00000028
        /*0234*/ 	.short	0x010a
        /*0236*/ 	.byte	0x3f
	.zero		1


	//   ....[28]....
        /*0238*/ 	.word	0x00009950
        /*023c*/ 	.word	0x00000006
        /*0240*/ 	.word	0x00000000
        /*0244*/ 	.short	0x010a
        /*0246*/ 	.byte	0x3f
	.zero		1


	//   ....[29]....
        /*0248*/ 	.word	0x000099a0
        /*024c*/ 	.word	0x00000007
        /*0250*/ 	.word	0x00000000
        /*0254*/ 	.short	0x010a
        /*0256*/ 	.byte	0x3f
	.zero		1


	//   ....[30]....
        /*0258*/ 	.word	0x000099f0
        /*025c*/ 	.word	0x0000000a
        /*0260*/ 	.word	0x00000000
        /*0264*/ 	.short	0x010a
        /*0266*/ 	.byte	0x3f
	.zero		1


	//   ....[31]....
        /*0268*/ 	.word	0x00009a40
        /*026c*/ 	.word	0x0000000b
        /*0270*/ 	.word	0x00000000
        /*0274*/ 	.short	0x010a
        /*0276*/ 	.byte	0x3f
	.zero		1


	//----- nvinfo : EIATTR_NUM_MBARRIERS
	.align		4
.L_28:
        /*0278*/ 	.byte	0x03, 0x38
        /*027a*/ 	.short	0x000c


	//----- nvinfo : EIATTR_EXIT_INSTR_OFFSETS
	.align		4
        /*027c*/ 	.byte	0x04, 0x1c
        /*027e*/ 	.short	(.L_30 - .L_29)


	//   ....[0]....
.L_29:
        /*0280*/ 	.word	0x00000970


	//   ....[1]....
        /*0284*/ 	.word	0x00001160


	//   ....[2]....
        /*0288*/ 	.word	0x00008110


	//   ....[3]....
        /*028c*/ 	.word	0x00008670


	//   ....[4]....
        /*0290*/ 	.word	0x00009730


	//----- nvinfo : EIATTR_MAX_THREADS
	.align		4
.L_30:
        /*0294*/ 	.byte	0x04, 0x05
        /*0296*/ 	.short	(.L_32 - .L_31)
.L_31:
        /*0298*/ 	.word	0x00000180
        /*029c*/ 	.word	0x00000001
        /*02a0*/ 	.word	0x00000001


	//----- nvinfo : EIATTR_CRS_STACK_SIZE
	.align		4
.L_32:
        /*02a4*/ 	.byte	0x04, 0x1e
        /*02a6*/ 	.short	(.L_34 - .L_33)
.L_33:
        /*02a8*/ 	.word	0x00000000


	//----- nvinfo : EIATTR_CBANK_PARAM_SIZE
	.align		4
.L_34:
        /*02ac*/ 	.byte	0x03, 0x19
        /*02ae*/ 	.short	0x0470


	//----- nvinfo : EIATTR_PARAM_CBANK
	.align		4
        /*02b0*/ 	.byte	0x04, 0x0a
        /*02b2*/ 	.short	(.L_36 - .L_35)
	.align		4
.L_35:
        /*02b4*/ 	.word	index@(.nv.constant0._ZN7cutlass13device_kernelINS_4gemm6kernel13GemmUniversalIN4cute5tupleIJiiiiEEENS1_10collective13CollectiveMmaINS1_37MainloopSm90TmaGmmaWarpSpecializedFP8ILi5ENS5_IJNS4_1CILi2EEENSA_ILi1EEESC_EEENS1_35KernelTmaWarpSpecializedCooperativeEEENS5_IJNSA_ILi256EEENSA_ILi64EEESH_EEENS_12float_e5m2_tENS5_IJlSC_lEEESJ_SK_NS4_8TiledMMAINS4_8MMA_AtomIJNS4_4SM904GMMA30MMA_64x64x32_F32E5M2E5M2_SS_TNILNSO_7ScaleInE1ELSQ_1EEEEEENS4_6LayoutISD_NS5_IJSC_NSA_ILi0EEESU_EEEEENS5_IJNS4_10UnderscoreESX_SX_EEEEENS4_13SM90_TMA_LOADENS4_14ComposedLayoutINS4_7SwizzleILi2ELi4ELi3EEENS4_18smem_ptr_flag_bitsILi8EEENST_INS5_IJNSA_ILi8EEESH_EEENS5_IJSH_SC_EEEEEEEvNS4_8identityENS4_23SM90_TMA_LOAD_MULTICASTES1A_vS1B_EENS_8epilogue10collective6detail29Sm90TmaWarpSpecializedAdapterINS1F_15DefaultEpilogueISJ_SK_SK_NS1E_6thread17LinearCombinationISJ_Li1EffLNS1J_9ScaleType4KindE0ELNS_15FloatRoundStyleE2ESJ_EENS1_15EpilogueDefaultEEEEEvvEEEEvNT_6ParamsE)
        /*02b8*/ 	.short	0x0210
        /*02ba*/ 	.short	0x0470


	//----- nvinfo : EIATTR_SW_WAR
	.align		4
.L_36:
        /*02bc*/ 	.byte	0x04, 0x36
        /*02be*/ 	.short	(.L_38 - .L_37)
.L_37:
        /*02c0*/ 	.word	0x00000008
.L_38:


//--------------------- .nv.callgraph             --------------------------
	.section	.nv.callgraph,"",@"SHT_CUDA_CALLGRAPH"
	.align	4
	.sectionentsize	8
	.align		4
        /*0000*/ 	.word	0x00000000
	.align		4
        /*0004*/ 	.word	0xffffffff
	.align		4
        /*0008*/ 	.word	0x00000000
	.align		4
        /*000c*/ 	.word	0xfffffffe
	.align		4
        /*0010*/ 	.word	0x00000000
	.align		4
        /*0014*/ 	.word	0xfffffffd
	.align		4
        /*0018*/ 	.word	0x00000000
	.align		4
        /*001c*/ 	.word	0xfffffffc


//--------------------- .nv.constant4             --------------------------
	.section	.nv.constant4,"a",@progbits
	.align	8
	.align		8
.nv.constant4:
        /*0000*/ 	.dword	_ZN39_INTERNAL_c1fcfa58_4_k_cu_25a79369_56104cuda3std3__45__cpo5beginE
	.align		8
        /*0008*/ 	.dword	_ZN39_INTERNAL_c1fcfa58_4_k_cu_25a79369_56104cuda3std3__45__cpo3endE
	.align		8
        /*0010*/ 	.dword	_ZN39_INTERNAL_c1fcfa58_4_k_cu_25a79369_56104cuda3std3__45__cpo6cbeginE
	.align		8
        /*0018*/ 	.dword	_ZN39_INTERNAL_c1fcfa58_4_k_cu_25a79369_56104cuda3std3__45__cpo4cendE
	.align		8
        /*0020*/ 	.dword	_ZN39_INTERNAL_c1fcfa58_4_k_cu_25a79369_56104cuda3std3__441_GLOBAL__N__c1fcfa58_4_k_cu_25a79369_56106ignoreE
	.align		8
        /*0028*/ 	.dword	_ZN39_INTERNAL_c1fcfa58_4_k_cu_25a79369_56104cuda3std3__419piecewise_constructE
	.align		8
        /*0030*/ 	.dword	_ZN39_INTERNAL_c1fcfa58_4_k_cu_25a79369_56104cuda3std3__48in_placeE
	.align		8
        /*0038*/ 	.dword	_ZN39_INTERNAL_c1fcfa58_4_k_cu_25a79369_56104cuda3std6ranges3__45__cpo4swapE
	.align		8
        /*0040*/ 	.dword	_ZN39_INTERNAL_c1fcfa58_4_k_cu_25a79369_56104cuda3std6ranges3__45__cpo9iter_moveE
	.align		8
        /*0048*/ 	.dword	_ZN39_INTERNAL_c1fcfa58_4_k_cu_25a79369_56104cute7productE
	.align		8
        /*0050*/ 	.dword	_ZN39_INTERNAL_c1fcfa58_4_k_cu_25a79369_56104cute1_E


//--------------------- .text._ZN7cutlass13device_kernelINS_4gemm6kernel13GemmUniversalIN4cute5tupleIJiiiiEEENS1_10collective13CollectiveMmaINS1_37MainloopSm90TmaGmmaWarpSpecializedFP8ILi5ENS5_IJNS4_1CILi2EEENSA_ILi1EEESC_EEENS1_35KernelTmaWarpSpecializedCooperativeEEENS5_IJNSA_ILi256EEENSA_ILi64EEESH_EEENS_12float_e5m2_tENS5_IJlSC_lEEESJ_SK_NS4_8TiledMMAINS4_8MMA_AtomIJNS4_4SM904GMMA30MMA_64x64x32_F32E5M2E5M2_SS_TNILNSO_7ScaleInE1ELSQ_1EEEEEENS4_6LayoutISD_NS5_IJSC_NSA_ILi0EEESU_EEEEENS5_IJNS4_10UnderscoreESX_SX_EEEEENS4_13SM90_TMA_LOADENS4_14ComposedLayoutINS4_7SwizzleILi2ELi4ELi3EEENS4_18smem_ptr_flag_bitsILi8EEENST_INS5_IJNSA_ILi8EEESH_EEENS5_IJSH_SC_EEEEEEEvNS4_8identityENS4_23SM90_TMA_LOAD_MULTICASTES1A_vS1B_EENS_8epilogue10collective6detail29Sm90TmaWarpSpecializedAdapterINS1F_15DefaultEpilogueISJ_SK_SK_NS1E_6thread17LinearCombinationISJ_Li1EffLNS1J_9ScaleType4KindE0ELNS_15FloatRoundStyleE2ESJ_EENS1_15EpilogueDefaultEEEEEvvEEEEvNT_6ParamsE --------------------------
	.section	.text._ZN7cutlass13device_kernelINS_4gemm6kernel13GemmUniversalIN4cute5tupleIJiiiiEEENS1_10collective13CollectiveMmaINS1_37MainloopSm90TmaGmmaWarpSpecializedFP8ILi5ENS5_IJNS4_1CILi2EEENSA_ILi1EEESC_EEENS1_35KernelTmaWarpSpecializedCooperativeEEENS5_IJNSA_ILi256EEENSA_ILi64EEESH_EEENS_12float_e5m2_tENS5_IJlSC_lEEESJ_SK_NS4_8TiledMMAINS4_8MMA_AtomIJNS4_4SM904GMMA30MMA_64x64x32_F32E5M2E5M2_SS_TNILNSO_7ScaleInE1ELSQ_1EEEEEENS4_6LayoutISD_NS5_IJSC_NSA_ILi0EEESU_EEEEENS5_IJNS4_10UnderscoreESX_SX_EEEEENS4_13SM90_TMA_LOADENS4_14ComposedLayoutINS4_7SwizzleILi2ELi4ELi3EEENS4_18smem_ptr_flag_bitsILi8EEENST_INS5_IJNSA_ILi8EEESH_EEENS5_IJSH_SC_EEEEEEEvNS4_8identityENS4_23SM90_TMA_LOAD_MULTICASTES1A_vS1B_EENS_8epilogue10collective6detail29Sm90TmaWarpSpecializedAdapterINS1F_15DefaultEpilogueISJ_SK_SK_NS1E_6thread17LinearCombinationISJ_Li1EffLNS1J_9ScaleType4KindE0ELNS_15FloatRoundStyleE2ESJ_EENS1_15EpilogueDefaultEEEEEvvEEEEvNT_6ParamsE,"ax",@progbits
	.align	128
.text._ZN7cutlass13device_kernelINS_4gemm6kernel13GemmUniversalIN4cute5tupleIJiiiiEEENS1_10collective13CollectiveMmaINS1_37MainloopSm90TmaGmmaWarpSpecializedFP8ILi5ENS5_IJNS4_1CILi2EEENSA_ILi1EEESC_EEENS1_35KernelTmaWarpSpecializedCooperativeEEENS5_IJNSA_ILi256EEENSA_ILi64EEESH_EEENS_12float_e5m2_tENS5_IJlSC_lEEESJ_SK_NS4_8TiledMMAINS4_8MMA_AtomIJNS4_4SM904GMMA30MMA_64x64x32_F32E5M2E5M2_SS_TNILNSO_7ScaleInE1ELSQ_1EEEEEENS4_6LayoutISD_NS5_IJSC_NSA_ILi0EEESU_EEEEENS5_IJNS4_10UnderscoreESX_SX_EEEEENS4_13SM90_TMA_LOADENS4_14ComposedLayoutINS4_7SwizzleILi2ELi4ELi3EEENS4_18smem_ptr_flag_bitsILi8EEENST_INS5_IJNSA_ILi8EEESH_EEENS5_IJSH_SC_EEEEEEEvNS4_8identityENS4_23SM90_TMA_LOAD_MULTICASTES1A_vS1B_EENS_8epilogue10collective6detail29Sm90TmaWarpSpecializedAdapterINS1F_15DefaultEpilogueISJ_SK_SK_NS1E_6thread17LinearCombinationISJ_Li1EffLNS1J_9ScaleType4KindE0ELNS_15FloatRoundStyleE2ESJ_EENS1_15EpilogueDefaultEEEEEvvEEEEvNT_6ParamsE:
        .type           _ZN7cutlass13device_kernelINS_4gemm6kernel13GemmUniversalIN4cute5tupleIJiiiiEEENS1_10collective13CollectiveMmaINS1_37MainloopSm90TmaGmmaWarpSpecializedFP8ILi5ENS5_IJNS4_1CILi2EEENSA_ILi1EEESC_EEENS1_35KernelTmaWarpSpecializedCooperativeEEENS5_IJNSA_ILi256EEENSA_ILi64EEESH_EEENS_12float_e5m2_tENS5_IJlSC_lEEESJ_SK_NS4_8TiledMMAINS4_8MMA_AtomIJNS4_4SM904GMMA30MMA_64x64x32_F32E5M2E5M2_SS_TNILNSO_7ScaleInE1ELSQ_1EEEEEENS4_6LayoutISD_NS5_IJSC_NSA_ILi0EEESU_EEEEENS5_IJNS4_10UnderscoreESX_SX_EEEEENS4_13SM90_TMA_LOADENS4_14ComposedLayoutINS4_7SwizzleILi2ELi4ELi3EEENS4_18smem_ptr_flag_bitsILi8EEENST_INS5_IJNSA_ILi8EEESH_EEENS5_IJSH_SC_EEEEEEEvNS4_8identityENS4_23SM90_TMA_LOAD_MULTICASTES1A_vS1B_EENS_8epilogue10collective6detail29Sm90TmaWarpSpecializedAdapterINS1F_15DefaultEpilogueISJ_SK_SK_NS1E_6thread17LinearCombinationISJ_Li1EffLNS1J_9ScaleType4KindE0ELNS_15FloatRoundStyleE2ESJ_EENS1_15EpilogueDefaultEEEEEvvEEEEvNT_6ParamsE,@function
        .size           _ZN7cutlass13device_kernelINS_4gemm6kernel13GemmUniversalIN4cute5tupleIJiiiiEEENS1_10collective13CollectiveMmaINS1_37MainloopSm90TmaGmmaWarpSpecializedFP8ILi5ENS5_IJNS4_1CILi2EEENSA_ILi1EEESC_EEENS1_35KernelTmaWarpSpecializedCooperativeEEENS5_IJNSA_ILi256EEENSA_ILi64EEESH_EEENS_12float_e5m2_tENS5_IJlSC_lEEESJ_SK_NS4_8TiledMMAINS4_8MMA_AtomIJNS4_4SM904GMMA30MMA_64x64x32_F32E5M2E5M2_SS_TNILNSO_7ScaleInE1ELSQ_1EEEEEENS4_6LayoutISD_NS5_IJSC_NSA_ILi0EEESU_EEEEENS5_IJNS4_10UnderscoreESX_SX_EEEEENS4_13SM90_TMA_LOADENS4_14ComposedLayoutINS4_7SwizzleILi2ELi4ELi3EEENS4_18smem_ptr_flag_bitsILi8EEENST_INS5_IJNSA_ILi8EEESH_EEENS5_IJSH_SC_EEEEEEEvNS4_8identityENS4_23SM90_TMA_LOAD_MULTICASTES1A_vS1B_EENS_8epilogue10collective6detail29Sm90TmaWarpSpecializedAdapterINS1F_15DefaultEpilogueISJ_SK_SK_NS1E_6thread17LinearCombinationISJ_Li1EffLNS1J_9ScaleType4KindE0ELNS_15FloatRoundStyleE2ESJ_EENS1_15EpilogueDefaultEEEEEvvEEEEvNT_6ParamsE,(.L_x_208 - _ZN7cutlass13device_kernelINS_4gemm6kernel13GemmUniversalIN4cute5tupleIJiiiiEEENS1_10collective13CollectiveMmaINS1_37MainloopSm90TmaGmmaWarpSpecializedFP8ILi5ENS5_IJNS4_1CILi2EEENSA_ILi1EEESC_EEENS1_35KernelTmaWarpSpecializedCooperativeEEENS5_IJNSA_ILi256EEENSA_ILi64EEESH_EEENS_12float_e5m2_tENS5_IJlSC_lEEESJ_SK_NS4_8TiledMMAINS4_8MMA_AtomIJNS4_4SM904GMMA30MMA_64x64x32_F32E5M2E5M2_SS_TNILNSO_7ScaleInE1ELSQ_1EEEEEENS4_6LayoutISD_NS5_IJSC_NSA_ILi0EEESU_EEEEENS5_IJNS4_10UnderscoreESX_SX_EEEEENS4_13SM90_TMA_LOADENS4_14ComposedLayoutINS4_7SwizzleILi2ELi4ELi3EEENS4_18smem_ptr_flag_bitsILi8EEENST_INS5_IJNSA_ILi8EEESH_EEENS5_IJSH_SC_EEEEEEEvNS4_8identityENS4_23SM90_TMA_LOAD_MULTICASTES1A_vS1B_EENS_8epilogue10collective6detail29Sm90TmaWarpSpecializedAdapterINS1F_15DefaultEpilogueISJ_SK_SK_NS1E_6thread17LinearCombinationISJ_Li1EffLNS1J_9ScaleType4KindE0ELNS_15FloatRoundStyleE2ESJ_EENS1_15EpilogueDefaultEEEEEvvEEEEvNT_6ParamsE)
        .other          _ZN7cutlass13device_kernelINS_4gemm6kernel13GemmUniversalIN4cute5tupleIJiiiiEEENS1_10collective13CollectiveMmaINS1_37MainloopSm90TmaGmmaWarpSpecializedFP8ILi5ENS5_IJNS4_1CILi2EEENSA_ILi1EEESC_EEENS1_35KernelTmaWarpSpecializedCooperativeEEENS5_IJNSA_ILi256EEENSA_ILi64EEESH_EEENS_12float_e5m2_tENS5_IJlSC_lEEESJ_SK_NS4_8TiledMMAINS4_8MMA_AtomIJNS4_4SM904GMMA30MMA_64x64x32_F32E5M2E5M2_SS_TNILNSO_7ScaleInE1ELSQ_1EEEEEENS4_6LayoutISD_NS5_IJSC_NSA_ILi0EEESU_EEEEENS5_IJNS4_10UnderscoreESX_SX_EEEEENS4_13SM90_TMA_LOADENS4_14ComposedLayoutINS4_7SwizzleILi2ELi4ELi3EEENS4_18smem_ptr_flag_bitsILi8EEENST_INS5_IJNSA_ILi8EEESH_EEENS5_IJSH_SC_EEEEEEEvNS4_8identityENS4_23SM90_TMA_LOAD_MULTICASTES1A_vS1B_EENS_8epilogue10collective6detail29Sm90TmaWarpSpecializedAdapterINS1F_15DefaultEpilogueISJ_SK_SK_NS1E_6thread17LinearCombinationISJ_Li1EffLNS1J_9ScaleType4KindE0ELNS_15FloatRoundStyleE2ESJ_EENS1_15EpilogueDefaultEEEEEvvEEEEvNT_6ParamsE,@"STO_CUDA_ENTRY STV_DEFAULT"
_ZN7cutlass13device_kernelINS_4gemm6kernel13GemmUniversalIN4cute5tupleIJiiiiEEENS1_10collective13CollectiveMmaINS1_37MainloopSm90TmaGmmaWarpSpecializedFP8ILi5ENS5_IJNS4_1CILi2EEENSA_ILi1EEESC_EEENS1_35KernelTmaWarpSpecializedCooperativeEEENS5_IJNSA_ILi256EEENSA_ILi64EEESH_EEENS_12float_e5m2_tENS5_IJlSC_lEEESJ_SK_NS4_8TiledMMAINS4_8MMA_AtomIJNS4_4SM904GMMA30MMA_64x64x32_F32E5M2E5M2_SS_TNILNSO_7ScaleInE1ELSQ_1EEEEEENS4_6LayoutISD_NS5_IJSC_NSA_ILi0EEESU_EEEEENS5_IJNS4_10UnderscoreESX_SX_EEEEENS4_13SM90_TMA_LOADENS4_14ComposedLayoutINS4_7SwizzleILi2ELi4ELi3EEENS4_18smem_ptr_flag_bitsILi8EEENST_INS5_IJNSA_ILi8EEESH_EEENS5_IJSH_SC_EEEEEEEvNS4_8identityENS4_23SM90_TMA_LOAD_MULTICASTES1A_vS1B_EENS_8epilogue10collective6detail29Sm90TmaWarpSpecializedAdapterINS1F_15DefaultEpilogueISJ_SK_SK_NS1E_6thread17LinearCombinationISJ_Li1EffLNS1J_9ScaleType4KindE0ELNS_15FloatRoundStyleE2ESJ_EENS1_15EpilogueDefaultEEEEEvvEEEEvNT_6ParamsE:
[----:B------:R-:W-:Y:S01]  /*0000*/  LDC R1, c[0x0][0x28] ;  /* 0x00000a00ff017b82 */ /* 0x000fe20000000800 */
[----:B------:R-:W0:Y:S01]  /*0010*/  S2R R0, SR_TID.X ;  /* 0x0000000000007919 */ /* 0x000e220000002100 */
[----:B------:R-:W-:Y:S01]  /*0020*/  ELECT P0, URZ, PT ;  /* 0x00000000003f782f */ /* 0x000fe20003800000 */
[----:B------:R-:W-:Y:S01]  /*0030*/  BSSY B0, `(.L_x_0) ;  /* 0x000000f000007945 */ /* 0x000fe20003800000 */
[--C-:B0-----:R-:W-:Y:S02]  /*0040*/  SHF.R.U32.HI R2, RZ, 0x5, R0.reuse ;  /* 0x00000005ff027819 */ /* 0x101fe40000011600 */
[----:B------:R-:W-:-:S03]  /*0050*/  SHF.R.U32.HI R3, RZ, 0x7, R0 ;  /* 0x00000007ff037819 */ /* 0x000fc60000011600 */
[----:B------:R-:W0:Y:S04]  /*0060*/  SHFL.IDX PT, R7, R2, RZ, 0x1f ;  /* 0x00001fff02077589 */ /* 0x000e2800000e0000 */
[----:B------:R-:W1:Y:S01]  /*0070*/  SHFL.IDX PT, R3, R3, RZ, 0x1f ;  /* 0x00001fff03037589 */ /* 0x000e6200000e0000 */
[----:B0-----:R-:W-:-:S13]  /*0080*/  ISETP.NE.OR P0, PT, R7, RZ, !P0 ;  /* 0x000000ff0700720c */ /* 0x001fda0004705670 */
[----:B-1----:R-:W-:Y:S05]  /*0090*/  @P0 BRA `(.L_x_1) ;  /* 0x0000000000200947 */ /* 0x002fea0003800000 */
[----:B------:R-:W-:Y:S02]  /*00a0*/  ULDC.64 UR4, c[0x0][0x198] ;  /* 0x0000660000047ab9 */ /* 0x000fe40000000a00 */
[----:B------:R-:W-:Y:S02]  /*00b0*/  UIADD3 UR6, UP0, UR4, 0xf0, URZ ;  /* 0x000000f004067890 */ /* 0x000fe4000ff1e03f */
[----:B------:R-:W-:Y:S02]  /*00c0*/  UIADD3 UR4, UP1, UR4, 0x1f0, URZ ;  /* 0x000001f004047890 */ /* 0x000fe4000ff3e03f */
[----:B------:R-:W-:Y:S02]  /*00d0*/  UIADD3.X UR7, URZ, UR5, URZ, UP0, !UPT ;  /* 0x000000053f077290 */ /* 0x000fe400087fe43f */
[----:B------:R-:W-:-:S07]  /*00e0*/  UIADD3.X UR5, URZ, UR5, URZ, UP1, !UPT ;  /* 0x000000053f057290 */ /* 0x000fce0008ffe43f */
[----:B------:R0:W-:Y:S02]  /*00f0*/  UTMACCTL.PF [UR6] ;  /* 0x00000000060079b9 */ /* 0x0001e40008040000 */
[----:B------:R0:W-:Y:S02]  /*0100*/  UTMACCTL.PF [UR4] ;  /* 0x00000000040079b9 */ /* 0x0001e40008040000 */
[----:B0-----:R-:W-:Y:S01]  /*0110*/  NOP ;  /* 0x0000000000007918 */ /* 0x001fe20000000000 */
.L_x_1:
[----:B------:R-:W-:Y:S05]  /*0120*/  BSYNC B0 ;  /* 0x0000000000007941 */ /* 0x000fea0003800000 */
.L_x_0:
[----:B------:R-:W0:Y:S02]  /*0130*/  SHFL.IDX PT, R4, R2, RZ, 0x1f ;  /* 0x00001fff02047589 */ /* 0x000e2400000e0000 */
[----:B0-----:R-:W-:-:S13]  /*0140*/  ISETP.NE.AND P0, PT, R4, RZ, PT ;  /* 0x000000ff0400720c */ /* 0x001fda0003f05270 */
[----:B------:R-:W-:Y:S05]  /*0150*/  @P0 BRA `(.L_x_2) ;  /* 0x0000000000600947 */ /* 0x000fea0003800000 */
[----:B------:R-:W0:Y:S01]  /*0160*/  S2UR UR8, SR_CgaCtaId ;  /* 0x00000000000879c3 */ /* 0x000e220000008800 */
[----:B------:R-:W-:Y:S01]  /*0170*/  UMOV UR4, 0x400 ;  /* 0x0000040000047882 */ /* 0x000fe20000000000 */
[----:B------:R-:W-:Y:S01]  /*0180*/  UMOV UR5, 0x1 ;  /* 0x0000000100057882 */ /* 0x000fe20000000000 */
[----:B------:R-:W-:Y:S01]  /*0190*/  UMOV UR6, 0x4 ;  /* 0x0000000400067882 */ /* 0x000fe20000000000 */
[----:B------:R-:W-:Y:S01]  /*01a0*/  ELECT P0, URZ, PT ;  /* 0x00000000003f782f */ /* 0x000fe20003800000 */
[----:B------:R-:W-:-:S04]  /*01b0*/  UIADD3 UR6, -UR6, 0x100000, URZ ;  /* 0x0010000006067890 */ /* 0x000fc8000fffe13f */
[----:B------:R-:W-:Y:S02]  /*01c0*/  USHF.L.U32 UR7, UR6, 0xb, URZ ;  /* 0x0000000b06077899 */ /* 0x000fe4000800063f */
[----:B------:R-:W-:Y:S02]  /*01d0*/  USHF.L.U32 UR6, UR6, 0x1, URZ ;  /* 0x0000000106067899 */ /* 0x000fe4000800063f */
[----:B0-----:R-:W-:Y:S02]  /*01e0*/  ULEA UR8, UR8, UR4, 0x18 ;  /* 0x0000000408087291 */ /* 0x001fe4000f8ec03f */
[----:B------:R-:W-:-:S04]  /*01f0*/  UIADD3 UR4, -UR5, 0x100000, URZ ;  /* 0x0010000005047890 */ /* 0x000fc8000fffe13f */
[----:B------:R-:W-:Y:S02]  /*0200*/  USHF.L.U32 UR5, UR4, 0xb, URZ ;  /* 0x0000000b04057899 */ /* 0x000fe4000800063f */
[----:B------:R-:W-:Y:S01]  /*0210*/  USHF.L.U32 UR4, UR4, 0x1, URZ ;  /* 0x0000000104047899 */ /* 0x000fe2000800063f */
[----:B------:R-:W0:Y:S11]  /*0220*/  FENCE.VIEW.ASYNC.S ;  /* 0x00000000000073c6 */ /* 0x000e360000000000 */
[----:B0-----:R0:W1:Y:S01]  /*0230*/  SYNCS.EXCH.64 URZ, [UR8], UR4 ;  /* 0x00000004083f75b2 */ /* 0x0010620008000100 */
[----:B------:R0:W2:Y:S01]  /*0240*/  SYNCS.EXCH.64 URZ, [UR8+0x28], UR6 ;  /* 0x00002806083f75b2 */ /* 0x0000a20008000100 */
[----:B------:R0:W3:Y:S01]  /*0250*/  SYNCS.EXCH.64 URZ, [UR8+0x8], UR4 ;  /* 0x00000804083f75b2 */ /* 0x0000e20008000100 */
[----:B------:R0:W4:Y:S01]  /*0260*/  SYNCS.EXCH.64 URZ, [UR8+0x30], UR6 ;  /* 0x00003006083f75b2 */ /* 0x0001220008000100 */
[----:B------:R0:W0:Y:S01]  /*0270*/  SYNCS.EXCH.64 URZ, [UR8+0x10], UR4 ;  /* 0x00001004083f75b2 */ /* 0x0000220008000100 */
[----:B------:R0:W0:Y:S01]  /*0280*/  SYNCS.EXCH.64 URZ, [UR8+0x38], UR6 ;  /* 0x00003806083f75b2 */ /* 0x0000220008000100 */
[----:B------:R0:W0:Y:S01]  /*0290*/  SYNCS.EXCH.64 URZ, [UR8+0x18], UR4 ;  /* 0x00001804083f75b2 */ /* 0x0000220008000100 */
[----:B------:R0:W0:Y:S01]  /*02a0*/  SYNCS.EXCH.64 URZ, [UR8+0x40], UR6 ;  /* 0x00004006083f75b2 */ /* 0x0000220008000100 */
[----:B------:R0:W0:Y:S01]  /*02b0*/  SYNCS.EXCH.64 URZ, [UR8+0x20], UR4 ;  /* 0x00002004083f75b2 */ /* 0x0000220008000100 */
[----:B------:R0:W0:Y:S01]  /*02c0*/  SYNCS.EXCH.64 URZ, [UR8+0x48], UR6 ;  /* 0x00004806083f75b2 */ /* 0x0000220008000100 */
[----:B------:R-:W-:Y:S01]  /*02d0*/  NOP ;  /* 0x0000000000007918 */ /* 0x000fe20000000000 */
.L_x_2:
[----:B------:R-:W-:Y:S01]  /*02e0*/  SHF.R.S32.HI R5, RZ, 0x1f, R0 ;  /* 0x0000001fff057819 */ /* 0x000fe20000011400 */
[----:B------:R-:W5:Y:S01]  /*02f0*/  SHFL.IDX PT, R2, R2, RZ, 0x1f ;  /* 0x00001fff02027589 */ /* 0x000f6200000e0000 */
[----:B0-----:R-:W0:Y:S01]  /*0300*/  S2UR UR8, SR_CTAID.X ;  /* 0x00000000000879c3 */ /* 0x001e220000002500 */
[----:B------:R-:W-:Y:S02]  /*0310*/  ELECT P0, URZ, PT ;  /* 0x00000000003f782f */ /* 0x000fe40003800000 */
[----:B------:R-:W-:Y:S01]  /*0320*/  LEA.HI R5, R5, R0, RZ, 0x7 ;  /* 0x0000000005057211 */ /* 0x000fe200078f38ff */
[----:B------:R-:W1:Y:S01]  /*0330*/  S2R R8, SR_CTAID.Y ;  /* 0x0000000000087919 */ /* 0x000e620000002600 */
[----:B------:R-:W-:Y:S01]  /*0340*/  SHF.R.S32.HI R11, RZ, 0x1f, R4 ;  /* 0x0000001fff0b7819 */ /* 0x000fe20000011404 */
[----:B------:R-:W-:Y:S01]  /*0350*/  ULDC UR4, c[0x0][0x150] ;  /* 0x0000540000047ab9 */ /* 0x000fe20000000800 */
[----:B------:R-:W-:Y:S01]  /*0360*/  LOP3.LUT R5, R5, 0xffffff80, RZ, 0xc0, !PT ;  /* 0xffffff8005057812 */ /* 0x000fe200078ec0ff */
[----:B------:R-:W-:Y:S01]  /*0370*/  VIADD R16, R3, 0xffffffff ;  /* 0xffffffff03107836 */ /* 0x000fe20000000000 */
[----:B------:R-:W-:Y:S01]  /*0380*/  LEA.HI R11, R11, R4, RZ, 0x2 ;  /* 0x000000040b0b7211 */ /* 0x000fe200078f10ff */
[----:B------:R-:W2:Y:S01]  /*0390*/  LDC R12, c[0x0][0x144] ;  /* 0x00005100ff0c7b82 */ /* 0x000ea20000000800 */
[----:B------:R-:W-:Y:S01]  /*03a0*/  NOP ;  /* 0x0000000000007918 */ /* 0x000fe20000000000 */
[----:B------:R-:W-:Y:S01]  /*03b0*/  IMAD.IADD R6, R0, 0x1, -R5 ;  /* 0x0000000100067824 */ /* 0x000fe200078e0a05 */
[----:B------:R-:W-:Y:S01]  /*03c0*/  LOP3.LUT R11, R11, 0x3ffffffc, RZ, 0xc0, !PT ;  /* 0x3ffffffc0b0b7812 */ /* 0x000fe200078ec0ff */
[----:B------:R-:W-:Y:S01]  /*03d0*/  NOP ;  /* 0x0000000000007918 */ /* 0x000fe20000000000 */
[----:B------:R-:W-:-:S02]  /*03e0*/  ISETP.NE.AND P4, PT, R3, RZ, PT ;  /* 0x000000ff0300720c */ /* 0x000fc40003f85270 */
[----:B------:R-:W-:Y:S01]  /*03f0*/  SHF.R.S32.HI R5, RZ, 0x1f, R6 ;  /* 0x0000001fff057819 */ /* 0x000fe20000011406 */
[----:B------:R-:W-:Y:S01]  /*0400*/  IMAD.IADD R4, R4, 0x1, -R11 ;  /* 0x0000000104047824 */ /* 0x000fe200078e0a0b */
[----:B------:R-:W3:Y:S01]  /*0410*/  LDC R14, c[0x0][0x140] ;  /* 0x00005000ff0e7b82 */ /* 0x000ee20000000800 */
[----:B------:R-:W-:Y:S02]  /*0420*/  ISETP.GE.U32.AND P6, PT, R16, 0x2, PT ;  /* 0x000000021000780c */ /* 0x000fe40003fc6070 */
[----:B------:R-:W-:Y:S02]  /*0430*/  LEA.HI R5, R5, R6, RZ, 0x3 ;  /* 0x0000000605057211 */ /* 0x000fe400078f18ff */
[----:B-----5:R-:W-:Y:S02]  /*0440*/  ISETP.NE.OR P0, PT, R2, RZ, !P0 ;  /* 0x000000ff0200720c */ /* 0x020fe40004705670 */
[--C-:B------:R-:W-:Y:S01]  /*0450*/  SHF.R.S32.HI R2, RZ, 0x3, R5.reuse ;  /* 0x00000003ff027819 */ /* 0x100fe20000011405 */
[----:B------:R-:W5:Y:S01]  /*0460*/  LDC R13, c[0x0][0x148] ;  /* 0x00005200ff0d7b82 */ /* 0x000f620000000800 */
[----:B------:R-:W-:-:S02]  /*0470*/  SHF.R.S32.HI R5, RZ, 0x1f, R5 ;  /* 0x0000001fff057819 */ /* 0x000fc40000011405 */
[----:B0-----:R-:W-:Y:S02]  /*0480*/  I2FP.F32.U32 R10, UR8 ;  /* 0x00000008000a7c45 */ /* 0x001fe40008201000 */
[----:B------:R-:W-:-:S03]  /*0490*/  LEA.HI R5, R5, R2, RZ, 0x2 ;  /* 0x0000000205057211 */ /* 0x000fc600078f10ff */
[----:B------:R-:W-:Y:S01]  /*04a0*/  FMUL R10, R10, UR4 ;  /* 0x000000040a0a7c20 */ /* 0x000fe20008400000 */
[----:B------:R-:W-:Y:S01]  /*04b0*/  LOP3.LUT R5, R5, 0xfffffffc, RZ, 0xc0, !PT ;  /* 0xfffffffc05057812 */ /* 0x000fe200078ec0ff */
[----:B------:R-:W-:Y:S01]  /*04c0*/  VOTEU.ALL UP0, P0 ;  /* 0x00000000003f7886 */ /* 0x000fe20000000000 */
[----:B-1----:R-:W-:Y:S01]  /*04d0*/  I2FP.F32.U32 R11, R8 ;  /* 0x00000008000b7245 */ /* 0x002fe20000201000 */
[----:B------:R-:W-:Y:S01]  /*04e0*/  ULDC UR4, c[0x0][0x154] ;  /* 0x0000550000047ab9 */ /* 0x000fe20000000800 */
[----:B------:R-:W-:Y:S01]  /*04f0*/  VOTEU.ALL UP1, P0 ;  /* 0x00000000003f7886 */ /* 0x000fe20000020000 */
[----:B------:R-:W0:Y:S01]  /*0500*/  F2I.U32.TRUNC.NTZ R10, R10 ;  /* 0x0000000a000a7305 */ /* 0x000e22000020f000 */
[----:B------:R-:W-:Y:S01]  /*0510*/  IMAD.IADD R5, R2, 0x1, -R5 ;  /* 0x0000000102057824 */ /* 0x000fe200078e0a05 */
[----:B------:R-:W1:Y:S01]  /*0520*/  @!UP0 S2UR UR7, SR_CgaCtaId ;  /* 0x00000000000789c3 */ /* 0x000e620000008800 */
[----:B------:R-:W-:Y:S01]  /*0530*/  @!UP0 UMOV UR6, 0x400 ;  /* 0x0000040000068882 */ /* 0x000fe20000000000 */
[----:B---3--:R-:W-:Y:S01]  /*0540*/  ISETP.EQ.U32.AND P2, PT, R14, 0x1, PT ;  /* 0x000000010e00780c */ /* 0x008fe20003f42070 */
[----:B------:R-:W-:-:S05]  /*0550*/  IMAD R5, R4, 0x4, R5 ;  /* 0x0000000404057824 */ /* 0x000fca00078e0205 */
[----:B------:R-:W-:-:S04]  /*0560*/  LEA.HI R2, R5, R5, RZ, 0x1 ;  /* 0x0000000505027211 */ /* 0x000fc800078f08ff */
[----:B------:R-:W-:Y:S01]  /*0570*/  LOP3.LUT R4, R2, 0xfffffffe, RZ, 0xc0, !PT ;  /* 0xfffffffe02047812 */ /* 0x000fe200078ec0ff */
[----:B0-----:R-:W-:Y:S02]  /*0580*/  IMAD.MOV R15, RZ, RZ, -R10 ;  /* 0x000000ffff0f7224 */ /* 0x001fe400078e0a0a */
[----:B------:R-:W-:Y:S01]  /*0590*/  FMUL R10, R11, UR4 ;  /* 0x000000040b0a7c20 */ /* 0x000fe20008400000 */
[----:B------:R-:W-:Y:S01]  /*05a0*/  SHF.R.S32.HI R2, RZ, 0x1f, R7 ;  /* 0x0000001fff027819 */ /* 0x000fe20000011407 */
[----:B------:R-:W-:Y:S01]  /*05b0*/  UMOV UR4, 0x20 ;  /* 0x0000002000047882 */ /* 0x000fe20000000000 */
[----:B--2---:R-:W-:Y:S01]  /*05c0*/  IMAD R12, R12, R15, UR8 ;  /* 0x000000080c0c7e24 */ /* 0x004fe2000f8e020f */
[----:B------:R-:W-:-:S04]  /*05d0*/  @!UP0 UIADD3 UR4, -UR4, 0x100000, URZ ;  /* 0x0010000004048890 */ /* 0x000fc8000fffe13f */
[----:B------:R-:W-:Y:S02]  /*05e0*/  @!UP0 USHF.L.U32 UR5, UR4, 0xb, URZ ;  /* 0x0000000b04058899 */ /* 0x000fe4000800063f */
[----:B------:R-:W-:Y:S01]  /*05f0*/  @!UP0 USHF.L.U32 UR4, UR4, 0x1, URZ ;  /* 0x0000000104048899 */ /* 0x000fe2000800063f */
[C---:B------:R-:W-:Y:S01]  /*0600*/  IMAD.IADD R11, R5.reuse, 0x1, -R4 ;  /* 0x00000001050b7824 */ /* 0x040fe200078e0a04 */
[----:B------:R-:W0:Y:S01]  /*0610*/  F2I.U32.TRUNC.NTZ R10, R10 ;  /* 0x0000000a000a7305 */ /* 0x000e22000020f000 */
[----:B------:R-:W-:Y:S01]  /*0620*/  LEA.HI R2, R2, R7, RZ, 0x2 ;  /* 0x0000000702027211 */ /* 0x000fe200078f10ff */
[----:B------:R-:W-:Y:S02]  /*0630*/  IMAD.SHL.U32 R4, R5, 0x4, RZ ;  /* 0x0000000405047824 */ /* 0x000fe400078e00ff */
[----:B------:R-:W-:Y:S01]  /*0640*/  ISETP.NE.AND P3, PT, R11, R12, PT ;  /* 0x0000000c0b00720c */ /* 0x000fe20003f65270 */
[----:B-1----:R-:W-:Y:S01]  /*0650*/  @!UP0 ULEA UR6, UR7, UR6, 0x18 ;  /* 0x0000000607068291 */ /* 0x002fe2000f8ec03f */
[----:B------:R-:W-:Y:S01]  /*0660*/  LOP3.LUT R2, R2, 0xfffffffc, RZ, 0xc0, !PT ;  /* 0xfffffffc02027812 */ /* 0x000fe200078ec0ff */
[----:B------:R-:W-:Y:S01]  /*0670*/  VOTEU.ALL UP0, P0 ;  /* 0x00000000003f7886 */ /* 0x000fe20000000000 */
[----:B------:R-:W-:-:S02]  /*0680*/  LOP3.LUT R5, R5, 0xc, R4, 0x78, !PT ;  /* 0x0000000c05057812 */ /* 0x000fc400078e7804 */
[----:B------:R-:W-:Y:S01]  /*0690*/  LOP3.LUT P0, RZ, R6, 0x7, RZ, 0xc0, !PT ;  /* 0x0000000706ff7812 */ /* 0x000fe2000780c0ff */
[----:B------:R-:W-:Y:S02]  /*06a0*/  IMAD.IADD R7, R7, 0x1, -R2 ;  /* 0x0000000107077824 */ /* 0x000fe400078e0a02 */
[----:B------:R-:W-:Y:S01]  /*06b0*/  IMAD.MOV.U32 R6, RZ, RZ, 0x1 ;  /* 0x00000001ff067424 */ /* 0x000fe200078e00ff */
[----:B------:R-:W-:Y:S01]  /*06c0*/  ISETP.LT.U32.AND P0, PT, R5, 0x2, !P0 ;  /* 0x000000020500780c */ /* 0x000fe20004701070 */
[----:B0-----:R-:W-:Y:S01]  /*06d0*/  IMAD.MOV R20, RZ, RZ, -R10 ;  /* 0x000000ffff147224 */ /* 0x001fe200078e0a0a */
[----:B------:R-:W-:Y:S01]  /*06e0*/  ISETP.NE.AND P1, PT, R7, 0x3, PT ;  /* 0x000000030700780c */ /* 0x000fe20003f25270 */
[----:B------:R-:W0:Y:S02]  /*06f0*/  FENCE.VIEW.ASYNC.S ;  /* 0x00000000000073c6 */ /* 0x000e240000000000 */
[----:B0-----:R0:W1:Y:S01]  /*0700*/  @!UP0 SYNCS.EXCH.64 URZ, [UR6+0x60], UR4 ;  /* 0x00006004063f85b2 */ /* 0x0010620008000100 */
[----:B------:R-:W-:Y:S01]  /*0710*/  @P3 LEA.HI R2, R5, R5, RZ, 0x1 ;  /* 0x0000000505023211 */ /* 0x000fe200078f08ff */
[----:B-----5:R-:W-:Y:S01]  /*0720*/  IMAD R11, R13, R20, R8 ;  /* 0x000000140d0b7224 */ /* 0x020fe200078e0208 */
[----:B------:R-:W-:-:S02]  /*0730*/  ISETP.EQ.OR P1, PT, R7, RZ, !P1 ;  /* 0x000000ff0700720c */ /* 0x000fc40004f22670 */
[----:B------:R-:W-:Y:S02]  /*0740*/  @P3 SHF.R.S32.HI R2, RZ, 0x1, R2 ;  /* 0x00000001ff023819 */ /* 0x000fe40000011402 */
[----:B------:R-:W-:Y:S02]  /*0750*/  ISETP.EQ.AND P1, PT, R3, RZ, P1 ;  /* 0x000000ff0300720c */ /* 0x000fe40000f22270 */
[----:B------:R-:W-:Y:S02]  /*0760*/  @P3 ISETP.NE.AND P5, PT, R2, R11, PT ;  /* 0x0000000b0200320c */ /* 0x000fe40003fa5270 */
[----:B------:R-:W-:Y:S02]  /*0770*/  SEL R3, RZ, 0x1, !P0 ;  /* 0x00000001ff037807 */ /* 0x000fe40004000000 */
[----:B------:R-:W-:Y:S02]  /*0780*/  @P3 SEL R6, RZ, 0x1, P5 ;  /* 0x00000001ff063807 */ /* 0x000fe40002800000 */
[----:B------:R-:W-:Y:S01]  /*0790*/  SEL R4, RZ, 0x1, !P1 ;  /* 0x00000001ff047807 */ /* 0x000fe20004800000 */
[----:B------:R0:W2:Y:S01]  /*07a0*/  @!UP1 SYNCS.EXCH.64 URZ, [UR6+0x68], UR4 ;  /* 0x00006804063f95b2 */ /* 0x0000a20008000100 */
[----:B------:R-:W-:Y:S01]  /*07b0*/  LOP3.LUT R6, R6, R3, RZ, 0xc0, !PT ;  /* 0x0000000306067212 */ /* 0x000fe200078ec0ff */
[----:B------:R-:W-:Y:S01]  /*07c0*/  NOP ;  /* 0x0000000000007918 */ /* 0x000fe20000000000 */
[----:B------:R-:W-:Y:S01]  /*07d0*/  SEL R4, R4, 0x2, P6 ;  /* 0x0000000204047807 */ /* 0x000fe20003000000 */
[----:B------:R-:W-:Y:S06]  /*07e0*/  @!P2 BRA `(.L_x_3) ;  /* 0x000000000008a947 */ /* 0x000fec0003800000 */
[----:B-12-4-:R-:W-:Y:S01]  /*07f0*/  UCGABAR_ARV ;  /* 0x00000000000079c7 */ /* 0x016fe20008000000 */
[----:B------:R-:W-:Y:S05]  /*0800*/  BRA `(.L_x_4) ;  /* 0x0000000000047947 */ /* 0x000fea0003800000 */
.L_x_3:
[----:B-12-4-:R-:W-:Y:S01]  /*0810*/  NOP ;  /* 0x0000000000007918 */ /* 0x016fe20000000000 */
.L_x_4:
[----:B------:R-:W1:Y:S01]  /*0820*/  LDC R2, c[0x0][0x65c] ;  /* 0x00019700ff027b82 */ /* 0x000e620000000800 */
[----:B------:R-:W-:Y:S01]  /*0830*/  IMAD.MOV.U32 R3, RZ, RZ, RZ ;  /* 0x000000ffff037224 */ /* 0x000fe200078e00ff */
[----:B-1----:R-:W-:Y:S01]  /*0840*/  ISETP.NE.AND P3, PT, R2, 0x1, PT ;  /* 0x000000010200780c */ /* 0x002fe20003f65270 */
[----:B------:R-:W-:-:S12]  /*0850*/  IMAD.U32 R2, RZ, RZ, UR8 ;  /* 0x00000008ff027e24 */ /* 0x000fd8000f8e00ff */
[----:B------:R-:W1:Y:S01]  /*0860*/  @P3 LDC R15, c[0x0][0x10] ;  /* 0x00000400ff0f3b82 */ /* 0x000e620000000800 */
[----:B------:R-:W-:Y:S02]  /*0870*/  @P3 IMAD.MOV.U32 R9, RZ, RZ, RZ ;  /* 0x000000ffff093224 */ /* 0x000fe400078e00ff */
[----:B------:R-:W-:-:S05]  /*0880*/  @P3 IMAD.MOV.U32 R17, RZ, RZ, RZ ;  /* 0x000000ffff113224 */ /* 0x000fca00078e00ff */
[----:B------:R-:W2:Y:S01]  /*0890*/  @!P3 LDC R11, c[0x0][0xc] ;  /* 0x00000300ff0bbb82 */ /* 0x000ea20000000800 */
[----:B-1----:R-:W-:-:S04]  /*08a0*/  @P3 IMAD.WIDE.U32 R14, R15, UR8, R8 ;  /* 0x000000080f0e3c25 */ /* 0x002fc8000f8e0008 */
[----:B--2---:R-:W-:-:S04]  /*08b0*/  @!P3 IMAD.WIDE.U32 R10, R8, R11, R2 ;  /* 0x0000000b080ab225 */ /* 0x004fc800078e0002 */
[----:B------:R-:W-:Y:S02]  /*08c0*/  @P3 IMAD.MOV.U32 R2, RZ, RZ, R14 ;  /* 0x000000ffff023224 */ /* 0x000fe400078e000e */
[----:B------:R-:W-:Y:S02]  /*08d0*/  @P3 IMAD.IADD R3, R15, 0x1, R17 ;  /* 0x000000010f033824 */ /* 0x000fe400078e0211 */
[----:B------:R-:W-:Y:S02]  /*08e0*/  @!P3 IMAD.MOV.U32 R2, RZ, RZ, R10 ;  /* 0x000000ffff02b224 */ /* 0x000fe400078e000a */
[----:B------:R-:W-:Y:S01]  /*08f0*/  @!P3 IMAD.MOV.U32 R3, RZ, RZ, R11 ;  /* 0x000000ffff03b224 */ /* 0x000fe200078e000b */
[----:B------:R-:W-:Y:S06]  /*0900*/  @!P2 BRA `(.L_x_5) ;  /* 0x00000000000ca947 */ /* 0x000fec0003800000 */
[----:B------:R-:W-:Y:S01]  /*0910*/  UCGABAR_WAIT ;  /* 0x0000000000007dc7 */ /* 0x000fe20008000000 */
[----:B------:R-:W-:Y:S01]  /*0920*/  CCTL.IVALL ;  /* 0x00000000ff00798f */ /* 0x000fe20002000000 */
[----:B------:R-:W-:Y:S05]  /*0930*/  BRA `(.L_x_6) ;  /* 0x0000000000047947 */ /* 0x000fea0003800000 */
.L_x_5:
[----:B------:R-:W-:Y:S06]  /*0940*/  BAR.SYNC.DEFER_BLOCKING 0x0 ;  /* 0x0000000000007b1d */ /* 0x000fec0000010000 */
.L_x_6:
[----:B------:R-:W-:Y:S05]  /*0950*/  @!P4 BRA `(.L_x_7) ;  /* 0x0000007400f0c947 */ /* 0x000fea0003800000 */
[----:B------:R-:W-:-:S13]  /*0960*/  ISETP.GT.U32.AND P0, PT, R16, 0x1, PT ;  /* 0x000000011000780c */ /* 0x000fda0003f04070 */
[----:B0-----:R-:W-:Y:S05]  /*0970*/  @P0 EXIT ;  /* 0x000000000000094d */ /* 0x001fea0003800000 */
[----:B------:R-:W-:Y:S01]  /*0980*/  ULDC.64 UR4, c[0x0][0x650] ;  /* 0x0001940000047ab9 */ /* 0x000fe20000000a00 */
[----:B------:R-:W-:Y:S01]  /*0990*/  PRMT R14, RZ, 0x7610, R14 ;  /* 0x00007610ff0e7816 */ /* 0x000fe2000000000e */
[----:B------:R-:W-:Y:S01]  /*09a0*/  IMAD.MOV.U32 R10, RZ, RZ, -0x1 ;  /* 0xffffffffff0a7424 */ /* 0x000fe200078e00ff */
[----:B------:R-:W-:Y:S01]  /*09b0*/  ISETP.GE.U32.AND P0, PT, R2, UR4, PT ;  /* 0x0000000402007c0c */ /* 0x000fe2000bf06070 */
[----:B------:R-:W-:Y:S02]  /*09c0*/  IMAD.MOV.U32 R11, RZ, RZ, -0x1 ;  /* 0xffffffffff0b7424 */ /* 0x000fe400078e00ff */
[----:B------:R-:W-:Y:S01]  /*09d0*/  IMAD.MOV.U32 R7, RZ, RZ, -0x1 ;  /* 0xffffffffff077424 */ /* 0x000fe200078e00ff */
[----:B------:R-:W-:-:S13]  /*09e0*/  ISETP.GE.U32.AND.EX P0, PT, R3, UR5, PT, P0 ;  /* 0x0000000503007c0c */ /* 0x000fda000bf06100 */
[----:B------:R-:W-:Y:S05]  /*09f0*/  @P0 BRA `(.L_x_8) ;  /* 0x0000000400280947 */ /* 0x000fea0003800000 */
[----:B------:R-:W0:Y:S01]  /*0a00*/  LDC.64 R22, c[0x0][0x628] ;  /* 0x00018a00ff167b82 */ /* 0x000e220000000a00 */
[----:B------:R-:W-:Y:S02]  /*0a10*/  IMAD.MOV.U32 R10, RZ, RZ, R2 ;  /* 0x000000ffff0a7224 */ /* 0x000fe400078e0002 */
[----:B------:R-:W-:-:S05]  /*0a20*/  IMAD.MOV.U32 R11, RZ, RZ, R3 ;  /* 0x000000ffff0b7224 */ /* 0x000fca00078e0003 */
[----:B------:R-:W1:Y:S08]  /*0a30*/  LDC R18, c[0x0][0x630] ;  /* 0x00018c00ff127b82 */ /* 0x000e700000000800 */
[----:B------:R-:W2:Y:S01]  /*0a40*/  LDC.64 R24, c[0x0][0x620] ;  /* 0x00018800ff187b82 */ /* 0x000ea20000000a00 */
[----:B0-----:R-:W-:-:S04]  /*0a50*/  ISETP.NE.U32.AND P0, PT, R22, RZ, PT ;  /* 0x000000ff1600720c */ /* 0x001fc80003f05070 */
[----:B------:R-:W-:-:S13]  /*0a60*/  ISETP.NE.AND.EX P0, PT, R23, RZ, PT, P0 ;  /* 0x000000ff1700720c */ /* 0x000fda0003f05300 */
[----:B-12---:R-:W-:Y:S05]  /*0a70*/  @!P0 BRA `(.L_x_9) ;  /* 0x0000000000288947 */ /* 0x006fea0003800000 */
[----:B------:R-:W0:Y:S02]  /*0a80*/  LDC R7, c[0x0][0x634] ;  /* 0x00018d00ff077b82 */ /* 0x000e240000000800 */
[----:B0-----:R-:W-:-:S05]  /*0a90*/  IADD3 R7, P0, R2, R7, RZ ;  /* 0x0000000702077210 */ /* 0x001fca0007f1e0ff */
[----:B------:R-:W-:-:S04]  /*0aa0*/  IMAD.X R19, RZ, RZ, R3, P0 ;  /* 0x000000ffff137224 */ /* 0x000fc800000e0603 */
[----:B------:R-:W-:-:S04]  /*0ab0*/  IMAD.WIDE.U32 R10, R19, R22, RZ ;  /* 0x00000016130a7225 */ /* 0x000fc800078e00ff */
[----:B------:R-:W-:-:S04]  /*0ac0*/  IMAD.WIDE.U32 R14, P0, R7, R23, R10 ;  /* 0x00000017070e7225 */ /* 0x000fc8000780000a */
[----:B------:R-:W-:-:S04]  /*0ad0*/  IMAD.WIDE.U32 R10, R7, R22, RZ ;  /* 0x00000016070a7225 */ /* 0x000fc800078e00ff */
[----:B------:R-:W-:Y:S01]  /*0ae0*/  IMAD.X R17, RZ, RZ, RZ, P0 ;  /* 0x000000ffff117224 */ /* 0x000fe200000e06ff */
[----:B------:R-:W-:Y:S01]  /*0af0*/  IADD3 RZ, P0, R11, R14, RZ ;  /* 0x0000000e0bff7210 */ /* 0x000fe20007f1e0ff */
[----:B------:R-:W-:-:S04]  /*0b00*/  IMAD.MOV.U32 R16, RZ, RZ, R15 ;  /* 0x000000ffff107224 */ /* 0x000fc800078e000f */
[----:B------:R-:W-:-:S08]  /*0b10*/  IMAD.WIDE.U32.X R10, R19, R23, R16, P0 ;  /* 0x00000017130a7225 */ /* 0x000fd000000e0410 */
.L_x_9:
[----:B------:R-:W0:Y:S01]  /*0b20*/  LDC.64 R26, c[0x0][0x640] ;  /* 0x00019000ff1a7b82 */ /* 0x000e220000000a00 */
[--C-:B------:R-:W-:Y:S01]  /*0b30*/  SHF.R.U64 R28, R10, R18, R11.reuse ;  /* 0x000000120a1c7219 */ /* 0x100fe2000000120b */
[----:B------:R-:W-:Y:S01]  /*0b40*/  IMAD R29, R13, R20, R8 ;  /* 0x000000140d1d7224 */ /* 0x000fe200078e0208 */
[----:B------:R-:W-:Y:S01]  /*0b50*/  SHF.R.U32.HI R7, RZ, R18, R11 ;  /* 0x00000012ff077219 */ /* 0x000fe2000001160b */
[----:B------:R-:W-:Y:S01]  /*0b60*/  IMAD.MOV.U32 R23, RZ, RZ, 0x1 ;  /* 0x00000001ff177424 */ /* 0x000fe200078e00ff */
[----:B------:R-:W-:-:S03]  /*0b70*/  IADD3 R9, P0, RZ, -R28, RZ ;  /* 0x8000001cff097210 */ /* 0x000fc60007f1e0ff */
[----:B------:R-:W1:Y:S02]  /*0b80*/  LDC R16, c[0x0][0x618] ;  /* 0x00018600ff107b82 */ /* 0x000e640000000800 */
[----:B------:R-:W-:Y:S02]  /*0b90*/  IMAD.X R7, RZ, RZ, ~R7, P0 ;  /* 0x000000ffff077224 */ /* 0x000fe400000e0e07 */
[----:B------:R-:W-:-:S04]  /*0ba0*/  IMAD.WIDE.U32 R10, R9, R24, R2 ;  /* 0x00000018090a7225 */ /* 0x000fc800078e0002 */
[----:B------:R-:W2:Y:S01]  /*0bb0*/  LDC R15, c[0x0][0x608] ;  /* 0x00018200ff0f7b82 */ /* 0x000ea20000000800 */
[----:B------:R-:W-:-:S04]  /*0bc0*/  IMAD R14, R7, R24, RZ ;  /* 0x00000018070e7224 */ /* 0x000fc800078e02ff */
[----:B------:R-:W-:-:S03]  /*0bd0*/  IMAD R7, R9, R25, R14 ;  /* 0x0000001909077224 */ /* 0x000fc600078e020e */
[----:B------:R-:W3:Y:S01]  /*0be0*/  LDC R22, c[0x0][0x658] ;  /* 0x00019600ff167b82 */ /* 0x000ee20000000800 */
[----:B------:R-:W-:Y:S01]  /*0bf0*/  IMAD.IADD R7, R11, 0x1, R7 ;  /* 0x000000010b077824 */ /* 0x000fe200078e0207 */
[----:B0-----:R-:W-:-:S04]  /*0c00*/  ISETP.NE.U32.AND P0, PT, R26, RZ, PT ;  /* 0x000000ff1a00720c */ /* 0x001fc80003f05070 */
[----:B------:R-:W-:Y:S02]  /*0c10*/  ISETP.NE.AND.EX P0, PT, R27, RZ, PT, P0 ;  /* 0x000000ff1b00720c */ /* 0x000fe40003f05300 */
[----:B------:R-:W0:Y:S01]  /*0c20*/  LDC R18, c[0x0][0x600] ;  /* 0x00018000ff127b82 */ /* 0x000e220000000800 */
[-CC-:B-1----:R-:W-:Y:S02]  /*0c30*/  SHF.R.U64 R19, R10, R16.reuse, R7.reuse ;  /* 0x000000100a137219 */ /* 0x182fe40000001207 */
[----:B------:R-:W-:Y:S01]  /*0c40*/  SHF.R.U32.HI R10, RZ, R16, R7 ;  /* 0x00000010ff0a7219 */ /* 0x000fe20000011607 */
[----:B------:R-:W-:-:S04]  /*0c50*/  IMAD.MOV.U32 R7, RZ, RZ, -0x1 ;  /* 0xffffffffff077424 */ /* 0x000fc800078e00ff */
[----:B------:R-:W1:Y:S01]  /*0c60*/  LDC R21, c[0x0][0x648] ;  /* 0x00019200ff157b82 */ /* 0x000e620000000800 */
[-CC-:B--2---:R-:W-:Y:S02]  /*0c70*/  SHF.R.U64 R16, R19, R15.reuse, R10.reuse ;  /* 0x0000000f13107219 */ /* 0x184fe4000000120a */
[----:B------:R-:W-:-:S05]  /*0c80*/  SHF.R.U32.HI R9, RZ, R15, R10 ;  /* 0x0000000fff097219 */ /* 0x000fca000001160a */
[----:B------:R-:W2:Y:S01]  /*0c90*/  LDC R24, c[0x0][0x638] ;  /* 0x00018e00ff187b82 */ /* 0x000ea20000000800 */
[-CC-:B---3--:R-:W-:Y:S02]  /*0ca0*/  SHF.R.U64 R20, R16, R22.reuse, R9.reuse ;  /* 0x0000001610147219 */ /* 0x188fe40000001209 */
[-C--:B------:R-:W-:Y:S02]  /*0cb0*/  SHF.L.U32 R7, R7, R22.reuse, RZ ;  /* 0x0000001607077219 */ /* 0x080fe400000006ff */
[----:B------:R-:W-:Y:S01]  /*0cc0*/  SHF.R.U32.HI R9, RZ, R22, R9 ;  /* 0x00000016ff097219 */ /* 0x000fe20000011609 */
[----:B------:R-:W-:Y:S01]  /*0cd0*/  IMAD.MOV.U32 R8, RZ, RZ, R20 ;  /* 0x000000ffff087224 */ /* 0x000fe200078e0014 */
[----:B------:R-:W-:Y:S01]  /*0ce0*/  LOP3.LUT R13, RZ, R7, RZ, 0x33, !PT ;  /* 0x00000007ff0d7212 */ /* 0x000fe200078e33ff */
[----:B------:R-:W3:Y:S01]  /*0cf0*/  LDC R25, c[0x0][0x610] ;  /* 0x00018400ff197b82 */ /* 0x000ee20000000800 */
[----:B------:R-:W-:Y:S05]  /*0d00*/  @!P0 BRA `(.L_x_10) ;  /* 0x0000000000288947 */ /* 0x000fea0003800000 */
[----:B------:R-:W4:Y:S02]  /*0d10*/  LDC R7, c[0x0][0x64c] ;  /* 0x00019300ff077b82 */ /* 0x000f240000000800 */
[----:B----4-:R-:W-:-:S05]  /*0d20*/  IADD3 R7, P0, R20, R7, RZ ;  /* 0x0000000714077210 */ /* 0x010fca0007f1e0ff */
        /* <DEDUP_REMOVED lines=8> */
.L_x_10:
[----:B-1----:R-:W-:Y:S01]  /*0db0*/  SHF.R.U64 R9, R8, R21, R9 ;  /* 0x0000001508097219 */ /* 0x002fe20000001209 */
[----:B0-----:R-:W-:Y:S01]  /*0dc0*/  VIADD R10, R18, 0xffffffff ;  /* 0xffffffff120a7836 */ /* 0x001fe20000000000 */
[----:B------:R-:W-:Y:S01]  /*0dd0*/  SHF.L.U32 R7, R23, R22, RZ ;  /* 0x0000001617077219 */ /* 0x000fe200000006ff */
[----:B------:R-:W-:Y:S01]  /*0de0*/  IMAD.MOV.U32 R14, RZ, RZ, 0x1 ;  /* 0x00000001ff0e7424 */ /* 0x000fe200078e00ff */
[----:B------:R-:W-:Y:S01]  /*0df0*/  LOP3.LUT R8, R16, R13, RZ, 0xc0, !PT ;  /* 0x0000000d10087212 */ /* 0x000fe200078ec0ff */
[----:B------:R-:W-:Y:S01]  /*0e00*/  IMAD.MOV R11, RZ, RZ, -R9 ;  /* 0x000000ffff0b7224 */ /* 0x000fe200078e0a09 */
[----:B------:R-:W-:Y:S02]  /*0e10*/  SEL R12, R12, R29, !P3 ;  /* 0x0000001d0c0c7207 */ /* 0x000fe40005800000 */
[----:B------:R-:W-:Y:S01]  /*0e20*/  LOP3.LUT R10, R19, R10, RZ, 0xc0, !PT ;  /* 0x0000000a130a7212 */ /* 0x000fe200078ec0ff */
[----:B------:R-:W-:Y:S02]  /*0e30*/  IMAD R9, R7, R9, R8 ;  /* 0x0000000907097224 */ /* 0x000fe400078e0208 */
[----:B--2---:R-:W-:-:S02]  /*0e40*/  IMAD R7, R11, R24, R20 ;  /* 0x000000180b077224 */ /* 0x004fc400078e0214 */
[----:B---3--:R-:W-:Y:S02]  /*0e50*/  IMAD R12, R9, R25, R12 ;  /* 0x00000019090c7224 */ /* 0x008fe400078e020c */
[----:B------:R-:W-:-:S05]  /*0e60*/  IMAD R7, R7, R18, R10 ;  /* 0x0000001207077224 */ /* 0x000fca00078e020a */
[----:B------:R-:W-:Y:S02]  /*0e70*/  SEL R11, R7, R12, !P3 ;  /* 0x0000000c070b7207 */ /* 0x000fe40005800000 */
[----:B------:R-:W-:Y:S01]  /*0e80*/  SEL R10, R12, R7, !P3 ;  /* 0x000000070c0a7207 */ /* 0x000fe20005800000 */
[----:B------:R-:W-:-:S07]  /*0e90*/  IMAD.MOV.U32 R7, RZ, RZ, R28 ;  /* 0x000000ffff077224 */ /* 0x000fce00078e001c */
.L_x_8:
[----:B------:R-:W-:-:S08]  /*0ea0*/  NOP ;  /* 0x0000000000007918 */ /* 0x000fd00000000000 */
[----:B------:R-:W0:Y:S02]  /*0eb0*/  USETMAXREG.TRY_ALLOC.CTAPOOL UP0, 0xe8 ;  /* 0x000000e8000079c8 */ /* 0x000e240008000600 */
[----:B0-----:R-:W-:-:S13]  /*0ec0*/  PLOP3.LUT P0, PT, PT, PT, UP0, 0x80, 0x0 ;  /* 0x000000000000781c */ /* 0x001fda0003f0f008 */
[----:B------:R-:W-:Y:S05]  /*0ed0*/  @!P0 BRA `(.L_x_8) ;  /* 0xfffffffc00f08947 */ /* 0x000fea000383ffff */
[----:B------:R-:W-:Y:S01]  /*0ee0*/  ULDC.64 UR4, c[0x0][0x598] ;  /* 0x0001660000047ab9 */ /* 0x000fe20000000a00 */
[----:B------:R-:W-:Y:S01]  /*0ef0*/  ULDC.64 UR16, c[0x0][0x208] ;  /* 0x0000820000107ab9 */ /* 0x000fe20000000a00 */
[----:B------:R-:W-:-:S04]  /*0f00*/  ISETP.NE.U32.AND P0, PT, RZ, UR4, PT ;  /* 0x00000004ff007c0c */ /* 0x000fc8000bf05070 */
[----:B------:R-:W-:-:S13]  /*0f10*/  ISETP.NE.AND.EX P0, PT, RZ, UR5, PT, P0 ;  /* 0x00000005ff007c0c */ /* 0x000fda000bf05300 */
[----:B------:R-:W-:Y:S05]  /*0f20*/  @!P0 BRA `(.L_x_11) ;  /* 0x00000000001c8947 */ /* 0x000fea0003800000 */
[----:B------:R-:W0:Y:S02]  /*0f30*/  LDC.64 R8, c[0x0][0x598] ;  /* 0x00016600ff087b82 */ /* 0x000e240000000a00 */
[----:B0-----:R-:W2:Y:S02]  /*0f40*/  LDG.E.64 R8, desc[UR16][R8.64] ;  /* 0x0000001008087981 */ /* 0x001ea4000c1e1b00 */
[----:B--2---:R-:W-:-:S04]  /*0f50*/  ISETP.NE.U32.AND P0, PT, R8, RZ, PT ;  /* 0x000000ff0800720c */ /* 0x004fc80003f05070 */
[----:B------:R-:W-:-:S13]  /*0f60*/  ISETP.NE.AND.EX P0, PT, R9, RZ, PT, P0 ;  /* 0x000000ff0900720c */ /* 0x000fda0003f05300 */
[----:B------:R-:W-:Y:S05]  /*0f70*/  @!P0 BRA `(.L_x_11) ;  /* 0x0000000000088947 */ /* 0x000fea0003800000 */
[----:B------:R0:W5:Y:S01]  /*0f80*/  LD.E R8, desc[UR16][R8.64] ;  /* 0x0000001008087980 */ /* 0x000162000c101900 */
[----:B------:R-:W-:Y:S05]  /*0f90*/  BRA `(.L_x_12) ;  /* 0x0000000000207947 */ /* 0x000fea0003800000 */
.L_x_11:
[----:B------:R-:W-:Y:S02]  /*0fa0*/  ULDC.64 UR4, c[0x0][0x588] ;  /* 0x0001620000047ab9 */ /* 0x000fe40000000a00 */
[----:B------:R-:W-:-:S04]  /*0fb0*/  ISETP.NE.U32.AND P0, PT, RZ, UR4, PT ;  /* 0x00000004ff007c0c */ /* 0x000fc8000bf05070 */
[----:B------:R-:W-:-:S13]  /*0fc0*/  ISETP.NE.AND.EX P0, PT, RZ, UR5, PT, P0 ;  /* 0x00000005ff007c0c */ /* 0x000fda000bf05300 */
[----:B------:R-:W-:Y:S05]  /*0fd0*/  @!P0 BRA `(.L_x_13) ;  /* 0x00000000000c8947 */ /* 0x000fea0003800000 */
[----:B------:R-:W0:Y:S02]  /*0fe0*/  LDC.64 R8, c[0x0][0x588] ;  /* 0x00016200ff087b82 */ /* 0x000e240000000a00 */
[----:B0-----:R1:W5:Y:S01]  /*0ff0*/  LDG.E R8, desc[UR16][R8.64] ;  /* 0x0000001008087981 */ /* 0x001362000c1e1900 */
[----:B------:R-:W-:Y:S05]  /*1000*/  BRA `(.L_x_12) ;  /* 0x0000000000047947 */ /* 0x000fea0003800000 */
.L_x_13:
[----:B------:R-:W2:Y:S02]  /*1010*/  LDC R8, c[0x0][0x580] ;  /* 0x00016000ff087b82 */ /* 0x000ea40000000800 */
.L_x_12:
[----:B------:R-:W-:Y:S02]  /*1020*/  ULDC.64 UR4, c[0x0][0x5a0] ;  /* 0x0001680000047ab9 */ /* 0x000fe40000000a00 */
[----:B------:R-:W-:-:S04]  /*1030*/  ISETP.NE.U32.AND P0, PT, RZ, UR4, PT ;  /* 0x00000004ff007c0c */ /* 0x000fc8000bf05070 */
[----:B------:R-:W-:-:S13]  /*1040*/  ISETP.NE.AND.EX P0, PT, RZ, UR5, PT, P0 ;  /* 0x00000005ff007c0c */ /* 0x000fda000bf05300 */
[----:B------:R-:W-:Y:S05]  /*1050*/  @!P0 BRA `(.L_x_14) ;  /* 0x00000000001c8947 */ /* 0x000fea0003800000 */
[----:B------:R-:W3:Y:S02]  /*1060*/  LDC.64 R12, c[0x0][0x5a0] ;  /* 0x00016800ff0c7b82 */ /* 0x000ee40000000a00 */
[----:B---3--:R-:W3:Y:S02]  /*1070*/  LDG.E.64 R12, desc[UR16][R12.64] ;  /* 0x000000100c0c7981 */ /* 0x008ee4000c1e1b00 */
[----:B---3--:R-:W-:-:S04]  /*1080*/  ISETP.NE.U32.AND P0, PT, R12, RZ, PT ;  /* 0x000000ff0c00720c */ /* 0x008fc80003f05070 */
[----:B------:R-:W-:-:S13]  /*1090*/  ISETP.NE.AND.EX P0, PT, R13, RZ, PT, P0 ;  /* 0x000000ff0d00720c */ /* 0x000fda0003f05300 */
[----:B------:R-:W-:Y:S05]  /*10a0*/  @!P0 BRA `(.L_x_14) ;  /* 0x0000000000088947 */ /* 0x000fea0003800000 */
[----:B01----:R0:W5:Y:S01]  /*10b0*/  LD.E R9, desc[UR16][R12.64] ;  /* 0x000000100c097980 */ /* 0x003162000c101900 */
[----:B------:R-:W-:Y:S05]  /*10c0*/  BRA `(.L_x_15) ;  /* 0x0000000000207947 */ /* 0x000fea0003800000 */
.L_x_14:
[----:B------:R-:W-:Y:S02]  /*10d0*/  ULDC.64 UR4, c[0x0][0x590] ;  /* 0x0001640000047ab9 */ /* 0x000fe40000000a00 */
[----:B------:R-:W-:-:S04]  /*10e0*/  ISETP.NE.U32.AND P0, PT, RZ, UR4, PT ;  /* 0x00000004ff007c0c */ /* 0x000fc8000bf05070 */
[----:B------:R-:W-:-:S13]  /*10f0*/  ISETP.NE.AND.EX P0, PT, RZ, UR5, PT, P0 ;  /* 0x00000005ff007c0c */ /* 0x000fda000bf05300 */
[----:B------:R-:W-:Y:S05]  /*1100*/  @!P0 BRA `(.L_x_16) ;  /* 0x00000000000c8947 */ /* 0x000fea0003800000 */
[----:B------:R-:W0:Y:S02]  /*1110*/  LDC.64 R12, c[0x0][0x590] ;  /* 0x00016400ff0c7b82 */ /* 0x000e240000000a00 */
[----:B01----:R1:W5:Y:S01]  /*1120*/  LDG.E R9, desc[UR16][R12.64] ;  /* 0x000000100c097981 */ /* 0x003362000c1e1900 */
[----:B------:R-:W-:Y:S05]  /*1130*/  BRA `(.L_x_15) ;  /* 0x0000000000047947 */ /* 0x000fea0003800000 */
.L_x_16:
[----:B01----:R-:W3:Y:S02]  /*1140*/  LDC R9, c[0x0][0x584] ;  /* 0x00016100ff097b82 */ /* 0x003ee40000000800 */
.L_x_15:
[----:B------:R-:W-:-:S13]  /*1150*/  LOP3.LUT P0, RZ, R14, 0xff, RZ, 0xc0, !PT ;  /* 0x000000ff0eff7812 */ /* 0x000fda000780c0ff */
[----:B------:R-:W-:Y:S05]  /*1160*/  @!P0 EXIT ;  /* 0x000000000000894d */ /* 0x000fea0003800000 */
[----:B------:R-:W-:Y:S01]  /*1170*/  ULDC UR4, c[0x0][0x28c] ;  /* 0x0000a30000047ab9 */ /* 0x000fe20000000800 */
[----:B------:R-:W-:Y:S01]  /*1180*/  LOP3.LUT R144, R4, 0x1, RZ, 0xfc, !PT ;  /* 0x0000000104907812 */ /* 0x000fe200078efcff */
[----:B------:R-:W-:-:S04]  /*1190*/  UIADD3 UR4, UR4, 0x3f, URZ ;  /* 0x0000003f04047890 */ /* 0x000fc8000fffe03f */
[----:B------:R-:W-:-:S04]  /*11a0*/  USHF.R.S32.HI UR5, URZ, 0x1f, UR4 ;  /* 0x0000001f3f057899 */ /* 0x000fc80008011404 */
[----:B------:R-:W-:-:S03]  /*11b0*/  ULEA.HI UR5, UR5, UR4, URZ, 0x6 ;  /* 0x0000000405057291 */ /* 0x000fc6000f8f303f */
[----:B------:R-:W-:Y:S01]  /*11c0*/  UMOV UR4, URZ ;  /* 0x0000003f00047c82 */ /* 0x000fe20008000000 */
[----:B------:R-:W-:-:S03]  /*11d0*/  USHF.R.S32.HI UR9, URZ, 0x6, UR5 ;  /* 0x000000063f097899 */ /* 0x000fc60008011405 */
[----:B------:R-:W-:-:S09]  /*11e0*/  UMOV UR5, URZ ;  /* 0x0000003f00057c82 */ /* 0x000fd20008000000 */
.L_x_171:
[----:B01----:R-:W-:Y:S01]  /*11f0*/  LOP3.LUT R12, R0, 0x80, RZ, 0xc0, !PT ;  /* 0x00000080000c7812 */ /* 0x003fe200078ec0ff */
[----:B------:R-:W0:Y:S01]  /*1200*/  S2UR UR13, SR_CgaCtaId ;  /* 0x00000000000d79c3 */ /* 0x000e220000008800 */
[----:B------:R-:W-:Y:S01]  /*1210*/  UMOV UR12, 0x400 ;  /* 0x00000400000c7882 */ /* 0x000fe20000000000 */
[----:B------:R-:W-:Y:S01]  /*1220*/  UMOV UR6, URZ ;  /* 0x0000003f00067c82 */ /* 0x000fe20008000000 */
[----:B------:R-:W-:Y:S01]  /*1230*/  SHF.R.U32.HI R12, RZ, 0x7, R12 ;  /* 0x00000007ff0c7819 */ /* 0x000fe2000001160c */
[----:B------:R-:W-:Y:S01]  /*1240*/  UMOV UR7, URZ ;  /* 0x0000003f00077c82 */ /* 0x000fe20008000000 */
[----:B------:R-:W-:Y:S01]  /*1250*/  UMOV UR18, UR5 ;  /* 0x0000000500127c82 */ /* 0x000fe20008000000 */
[----:B------:R-:W-:Y:S02]  /*1260*/  CS2R R20, SRZ ;  /* 0x0000000000147805 */ /* 0x000fe4000001ff00 */
[----:B------:R-:W-:Y:S01]  /*1270*/  CS2R R18, SRZ ;  /* 0x0000000000127805 */ /* 0x000fe2000001ff00 */
[----:B------:R-:W1:Y:S01]  /*1280*/  LDC R13, c[0x0][0x28c] ;  /* 0x0000a300ff0d7b82 */ /* 0x000e620000000800 */
[----:B----4-:R-:W4:Y:S01]  /*1290*/  SHFL.IDX PT, R12, R12, RZ, 0x1f ;  /* 0x00001fff0c0c7589 */ /* 0x010f2200000e0000 */
[----:B------:R-:W-:-:S02]  /*12a0*/  CS2R R22, SRZ ;  /* 0x0000000000167805 */ /* 0x000fc4000001ff00 */
[----:B------:R-:W-:Y:S02]  /*12b0*/  CS2R R88, SRZ ;  /* 0x0000000000587805 */ /* 0x000fe4000001ff00 */
[----:B------:R-:W-:Y:S02]  /*12c0*/  CS2R R90, SRZ ;  /* 0x00000000005a7805 */ /* 0x000fe4000001ff00 */
[----:B------:R-:W-:Y:S02]  /*12d0*/  CS2R R92, SRZ ;  /* 0x00000000005c7805 */ /* 0x000fe4000001ff00 */
[----:B------:R-:W-:Y:S02]  /*12e0*/  CS2R R94, SRZ ;  /* 0x00000000005e7805 */ /* 0x000fe4000001ff00 */
[----:B------:R-:W-:Y:S02]  /*12f0*/  CS2R R98, SRZ ;  /* 0x0000000000627805 */ /* 0x000fe4000001ff00 */
        /* <DEDUP_REMOVED lines=16> */
[----:B-1----:R-:W-:Y:S02]  /*1400*/  ISETP.GE.AND P0, PT, R13, 0x1, PT ;  /* 0x000000010d00780c */ /* 0x002fe40003f06270 */
[----:B------:R-:W-:Y:S02]  /*1410*/  CS2R R130, SRZ ;  /* 0x0000000000827805 */ /* 0x000fe4000001ff00 */
[----:B----4-:R-:W-:-:S02]  /*1420*/  R2UR UR8, R12 ;  /* 0x000000000c0872ca */ /* 0x010fc400000e0000 */
[----:B------:R-:W-:Y:S02]  /*1430*/  CS2R R132, SRZ ;  /* 0x0000000000847805 */ /* 0x000fe4000001ff00 */
[----:B------:R-:W-:Y:S02]  /*1440*/  CS2R R134, SRZ ;  /* 0x0000000000867805 */ /* 0x000fe4000001ff00 */
[----:B------:R-:W-:Y:S02]  /*1450*/  CS2R R136, SRZ ;  /* 0x0000000000887805 */ /* 0x000fe4000001ff00 */
[----:B------:R-:W-:Y:S02]  /*1460*/  CS2R R138, SRZ ;  /* 0x00000000008a7805 */ /* 0x000fe4000001ff00 */
[----:B------:R-:W-:Y:S02]  /*1470*/  CS2R R140, SRZ ;  /* 0x00000000008c7805 */ /* 0x000fe4000001ff00 */
[----:B------:R-:W-:Y:S01]  /*1480*/  CS2R R142, SRZ ;  /* 0x00000000008e7805 */ /* 0x000fe2000001ff00 */
[----:B------:R-:W-:Y:S01]  /*1490*/  IMAD.MOV.U32 R145, RZ, RZ, RZ ;  /* 0x000000ffff917224 */ /* 0x000fe200078e00ff */
[----:B------:R-:W-:Y:S01]  /*14a0*/  CS2R R56, SRZ ;  /* 0x0000000000387805 */ /* 0x000fe2000001ff00 */
[----:B------:R-:W-:Y:S01]  /*14b0*/  IMAD.MOV.U32 R147, RZ, RZ, RZ ;  /* 0x000000ffff937224 */ /* 0x000fe200078e00ff */
[----:B------:R-:W-:Y:S01]  /*14c0*/  CS2R R58, SRZ ;  /* 0x00000000003a7805 */ /* 0x000fe2000001ff00 */
[----:B------:R-:W-:Y:S01]  /*14d0*/  IMAD.U32 R16, RZ, RZ, UR4 ;  /* 0x00000004ff107e24 */ /* 0x000fe2000f8e00ff */
[----:B------:R-:W-:Y:S01]  /*14e0*/  CS2R R60, SRZ ;  /* 0x00000000003c7805 */ /* 0x000fe2000001ff00 */
[----:B------:R-:W-:Y:S01]  /*14f0*/  ULEA.HI UR10, UR8, UR8, URZ, 0x1 ;  /* 0x00000008080a7291 */ /* 0x000fe2000f8f083f */
[----:B------:R-:W-:-:S02]  /*1500*/  CS2R R62, SRZ ;  /* 0x00000000003e7805 */ /* 0x000fc4000001ff00 */
[----:B------:R-:W-:Y:S02]  /*1510*/  CS2R R64, SRZ ;  /* 0x0000000000407805 */ /* 0x000fe4000001ff00 */
[----:B------:R-:W-:Y:S01]  /*1520*/  CS2R R66, SRZ ;  /* 0x0000000000427805 */ /* 0x000fe2000001ff00 */
[----:B------:R-:W-:Y:S01]  /*1530*/  ULOP3.LUT UR11, UR10, 0xffffe, URZ, 0xc0, !UPT ;  /* 0x000ffffe0a0b7892 */ /* 0x000fe2000f8ec03f */
[----:B------:R-:W-:Y:S01]  /*1540*/  CS2R R68, SRZ ;  /* 0x0000000000447805 */ /* 0x000fe2000001ff00 */
[----:B0-----:R-:W-:Y:S01]  /*1550*/  ULEA UR10, UR13, UR12, 0x18 ;  /* 0x0000000c0d0a7291 */ /* 0x001fe2000f8ec03f */
[----:B------:R-:W-:Y:S01]  /*1560*/  CS2R R70, SRZ ;  /* 0x0000000000467805 */ /* 0x000fe2000001ff00 */
[----:B------:R-:W-:Y:S01]  /*1570*/  UIADD3 UR11, UR8, -UR11, URZ ;  /* 0x8000000b080b7290 */ /* 0x000fe2000fffe03f */
[----:B------:R-:W-:Y:S02]  /*1580*/  CS2R R72, SRZ ;  /* 0x0000000000487805 */ /* 0x000fe4000001ff00 */
[----:B------:R-:W-:Y:S01]  /*1590*/  CS2R R74, SRZ ;  /* 0x00000000004a7805 */ /* 0x000fe2000001ff00 */
[----:B------:R-:W-:Y:S01]  /*15a0*/  UMOV UR8, URZ ;  /* 0x0000003f00087c82 */ /* 0x000fe20008000000 */
[----:B------:R-:W-:Y:S01]  /*15b0*/  ULEA UR11, UR11, UR10, 0xc ;  /* 0x0000000a0b0b7291 */ /* 0x000fe2000f8e603f */
[----:B------:R-:W-:-:S02]  /*15c0*/  CS2R R76, SRZ ;  /* 0x00000000004c7805 */ /* 0x000fc4000001ff00 */
[----:B------:R-:W-:Y:S02]  /*15d0*/  CS2R R78, SRZ ;  /* 0x00000000004e7805 */ /* 0x000fe4000001ff00 */
[----:B------:R-:W-:Y:S01]  /*15e0*/  CS2R R80, SRZ ;  /* 0x0000000000507805 */ /* 0x000fe2000001ff00 */
[----:B------:R-:W-:Y:S01]  /*15f0*/  UIADD3 UR11, UR11, 0x100, URZ ;  /* 0x000001000b0b7890 */ /* 0x000fe2000fffe03f */
[----:B------:R-:W-:Y:S02]  /*1600*/  CS2R R82, SRZ ;  /* 0x0000000000527805 */ /* 0x000fe4000001ff00 */
[----:B------:R-:W-:Y:S02]  /*1610*/  CS2R R84, SRZ ;  /* 0x0000000000547805 */ /* 0x000fe4000001ff00 */
[----:B------:R-:W-:Y:S01]  /*1620*/  CS2R R86, SRZ ;  /* 0x0000000000567805 */ /* 0x000fe2000001ff00 */
[----:B------:R-:W-:Y:S01]  /*1630*/  USHF.R.U32.HI UR11, URZ, 0x4, UR11 ;  /* 0x000000043f0b7899 */ /* 0x000fe2000801160b */
[----:B------:R-:W-:-:S02]  /*1640*/  CS2R R24, SRZ ;  /* 0x0000000000187805 */ /* 0x000fc4000001ff00 */
[----:B------:R-:W-:Y:S02]  /*1650*/  CS2R R26, SRZ ;  /* 0x00000000001a7805 */ /* 0x000fe4000001ff00 */
[----:B------:R-:W-:Y:S01]  /*1660*/  CS2R R28, SRZ ;  /* 0x00000000001c7805 */ /* 0x000fe2000001ff00 */
[----:B------:R-:W-:Y:S01]  /*1670*/  ULOP3.LUT UR11, UR11, 0x3fff, URZ, 0xc0, !UPT ;  /* 0x00003fff0b0b7892 */ /* 0x000fe2000f8ec03f */
        /* <DEDUP_REMOVED lines=12> */
[----:B------:R-:W-:Y:S01]  /*1740*/  CS2R R54, SRZ ;  /* 0x0000000000367805 */ /* 0x000fe2000001ff00 */
[----:B--23--:R-:W-:Y:S06]  /*1750*/  @!P0 BRA `(.L_x_17) ;  /* 0x0000000800588947 */ /* 0x00cfec0003800000 */
[----:B------:R-:W-:-:S13]  /*1760*/  ISETP.NE.AND P1, PT, R144, 0x3, PT ;  /* 0x000000039000780c */ /* 0x000fda0003f25270 */
[----:B------:R-:W-:Y:S05]  /*1770*/  @!P1 BRA `(.L_x_18) ;  /* 0x0000000000049947 */ /* 0x000fea0003800000 */
[----:B------:R-:W-:Y:S01]  /*1780*/  BPT.TRAP 0x1 ;  /* 0x000000040000795c */ /* 0x000fe20000300000 */
.L_x_18:
[----:B------:R-:W-:Y:S01]  /*1790*/  ULEA UR6, UR5, UR10, 0x3 ;  /* 0x0000000a05067291 */ /* 0x000fe2000f8e183f */
[----:B------:R-:W-:-:S05]  /*17a0*/  IMAD.U32 R12, RZ, RZ, UR4 ;  /* 0x00000004ff0c7e24 */ /* 0x000fca000f8e00ff */
[----:B------:R-:W-:-:S04]  /*17b0*/  SHF.L.U32 R12, R12, 0x1f, RZ ;  /* 0x0000001f0c0c7819 */ /* 0x000fc800000006ff */
[----:B------:R0:W1:Y:S01]  /*17c0*/  SYNCS.PHASECHK.TRANS64.TRYWAIT P0, [UR6], R12 ;  /* 0x0000000cff0075a7 */ /* 0x0000620008000146 */
[----:B------:R-:W-:Y:S05]  /*17d0*/  @!P1 BRA `(.L_x_19) ;  /* 0x0000000000049947 */ /* 0x000fea0003800000 */
[----:B------:R-:W-:Y:S01]  /*17e0*/  BPT.TRAP 0x1 ;  /* 0x000000040000795c */ /* 0x000fe20000300000 */
.L_x_19:
[----:B-1----:R-:W-:Y:S05]  /*17f0*/  @P0 BRA `(.L_x_20) ;  /* 0x0000000000080947 */ /* 0x002fea0003800000 */
[----:B------:R-:W1:Y:S02]  /*1800*/  SYNCS.PHASECHK.TRANS64.TRYWAIT P0, [UR6], R12 ;  /* 0x0000000cff0075a7 */ /* 0x000e640008000146 */
[----:B-1----:R-:W-:Y:S05]  /*1810*/  @!P0 BRA `(.L_x_21) ;  /* 0x0000007c00c88947 */ /* 0x002fea0003800000 */
.L_x_20:
[----:B------:R-:W-:Y:S01]  /*1820*/  UIADD3 UR6, UR10, 0x14100, URZ ;  /* 0x000141000a067890 */ /* 0x000fe2000fffe03f */
[----:B------:R-:W-:Y:S01]  /*1830*/  WARPGROUP.ARRIVE ;  /* 0x00000000000079c5 */ /* 0x000fe20000000000 */
[----:B------:R-:W-:Y:S01]  /*1840*/  ULOP3.LUT UR8, UR11, 0x10000, URZ, 0xfc, !UPT ;  /* 0x000100000b087892 */ /* 0x000fe2000f8efc3f */
[----:B------:R-:W-:Y:S01]  /*1850*/  CS2R R20, SRZ ;  /* 0x0000000000147805 */ /* 0x000fe2000001ff00 */
[----:B------:R-:W-:Y:S01]  /*1860*/  USHF.R.U32.HI UR6, URZ, 0x4, UR6 ;  /* 0x000000043f067899 */ /* 0x000fe20008011606 */
[----:B------:R-:W-:Y:S01]  /*1870*/  CS2R R18, SRZ ;  /* 0x0000000000127805 */ /* 0x000fe2000001ff00 */
[----:B------:R-:W-:Y:S01]  /*1880*/  ULEA UR8, UR5, UR8, 0xa ;  /* 0x0000000805087291 */ /* 0x000fe2000f8e503f */
[----:B------:R-:W-:Y:S01]  /*1890*/  CS2R R22, SRZ ;  /* 0x0000000000167805 */ /* 0x000fe2000001ff00 */
[----:B------:R-:W-:Y:S01]  /*18a0*/  ULOP3.LUT UR6, UR6, 0x3fff, URZ, 0xc0, !UPT ;  /* 0x00003fff06067892 */ /* 0x000fe2000f8ec03f */
[----:B------:R-:W-:Y:S01]  /*18b0*/  CS2R R88, SRZ ;  /* 0x0000000000587805 */ /* 0x000fe2000001ff00 */
[----:B------:R-:W-:Y:S01]  /*18c0*/  UMOV UR13, 0x80000020 ;  /* 0x80000020000d7882 */ /* 0x000fe20000000000 */
[----:B------:R-:W-:Y:S01]  /*18d0*/  UMOV UR15, 0x80000020 ;  /* 0x80000020000f7882 */ /* 0x000fe20000000000 */
[----:B------:R-:W-:Y:S01]  /*18e0*/  ULOP3.LUT UR6, UR6, 0x10000, URZ, 0xfc, !UPT ;  /* 0x0001000006067892 */ /* 0x000fe2000f8efc3f */
[----:B------:R-:W-:Y:S01]  /*18f0*/  CS2R R90, SRZ ;  /* 0x00000000005a7805 */ /* 0x000fe2000001ff00 */
[----:B------:R-:W-:Y:S01]  /*1900*/  UMOV UR12, UR8 ;  /* 0x00000008000c7c82 */ /* 0x000fe20008000000 */
[----:B------:R-:W-:Y:S01]  /*1910*/  CS2R R92, SRZ ;  /* 0x00000000005c7805 */ /* 0x000fe2000001ff00 */
[----:B------:R-:W-:Y:S01]  /*1920*/  ULEA UR7, UR5, UR6, 0x8 ;  /* 0x0000000605077291 */ /* 0x000fe2000f8e403f */
[----:B------:R-:W-:Y:S01]  /*1930*/  CS2R R94, SRZ ;  /* 0x00000000005e7805 */ /* 0x000fe2000001ff00 */
[----:B------:R-:W-:Y:S01]  /*1940*/  UIADD3 UR6, UR8, 0x200, URZ ;  /* 0x0000020008067890 */ /* 0x000fe2000fffe03f */
[----:B------:R-:W-:-:S02]  /*1950*/  CS2R R98, SRZ ;  /* 0x0000000000627805 */ /* 0x000fc4000001ff00 */
[----:B------:R-:W-:Y:S02]  /*1960*/  CS2R R96, SRZ ;  /* 0x0000000000607805 */ /* 0x000fe4000001ff00 */
[----:B------:R-:W-:Y:S02]  /*1970*/  CS2R R100, SRZ ;  /* 0x0000000000647805 */ /* 0x000fe4000001ff00 */
[----:B------:R-:W-:Y:S01]  /*1980*/  CS2R R102, SRZ ;  /* 0x0000000000667805 */ /* 0x000fe2000001ff00 */
[----:B------:R-:W-:Y:S01]  /*1990*/  UMOV UR14, UR7 ;  /* 0x00000007000e7c82 */ /* 0x000fe20008000000 */
[----:B------:R-:W-:Y:S01]  /*19a0*/  CS2R R104, SRZ ;  /* 0x0000000000687805 */ /* 0x000fe2000001ff00 */
[----:B------:R-:W-:Y:S01]  /*19b0*/  QGMMA.64x64x32.F32.E5M2.E5M2 R56, gdesc[UR12], RZ, !UPT ;  /* 0x00e000000c3879f3 */ /* 0x000fe2000c7038ff */
[----:B------:R-:W-:Y:S01]  /*19c0*/  UMOV UR12, UR6 ;  /* 0x00000006000c7c82 */ /* 0x000fe20008000000 */
[----:B------:R-:W-:Y:S01]  /*19d0*/  UMOV UR13, 0x80000020 ;  /* 0x80000020000d7882 */ /* 0x000fe20000000000 */
[----:B------:R-:W-:Y:S01]  /*19e0*/  UMOV UR6, 0x2 ;  /* 0x0000000200067882 */ /* 0x000fe20000000000 */
[----:B------:R-:W-:Y:S01]  /*19f0*/  QGMMA.64x64x32.F32.E5M2.E5M2 R24, gdesc[UR12], RZ, !UPT ;  /* 0x00e000000c1879f3 */ /* 0x000fe2000c7038ff */
[----:B------:R-:W-:Y:S01]  /*1a00*/  UIADD3 UR14, UR7, 0x2, URZ ;  /* 0x00000002070e7890 */ /* 0x000fe2000fffe03f */
[----:B------:R-:W-:Y:S01]  /*1a10*/  CS2R R106, SRZ ;  /* 0x00000000006a7805 */ /* 0x000fe2000001ff00 */
[----:B------:R-:W-:Y:S01]  /*1a20*/  UIADD3 UR12, UR8, 0x2, URZ ;  /* 0x00000002080c7890 */ /* 0x000fe2000fffe03f */
[----:B------:R-:W-:Y:S01]  /*1a30*/  CS2R R110, SRZ ;  /* 0x00000000006e7805 */ /* 0x000fe2000001ff00 */
[----:B------:R-:W-:Y:S01]  /*1a40*/  ULDC UR7, c[0x0][0x50c] ;  /* 0x0001430000077ab9 */ /* 0x000fe20000000800 */
[----:B------:R-:W-:Y:S01]  /*1a50*/  UIADD3 UR8, UR8, 0x202, URZ ;  /* 0x0000020208087890 */ /* 0x000fe2000fffe03f */
[----:B------:R-:W-:Y:S01]  /*1a60*/  CS2R R108, SRZ ;  /* 0x00000000006c7805 */ /* 0x000fe2000001ff00 */
[----:B------:R-:W-:Y:S01]  /*1a70*/  UISETP.NE.AND UP0, UPT, UR7, 0x2, UPT ;  /* 0x000000020700788c */ /* 0x000fe2000bf05270 */
[----:B------:R-:W-:Y:S01]  /*1a80*/  CS2R R112, SRZ ;  /* 0x0000000000707805 */ /* 0x000fe2000001ff00 */
[----:B------:R-:W-:Y:S01]  /*1a90*/  UMOV UR13, 0x80000020 ;  /* 0x80000020000d7882 */ /* 0x000fe20000000000 */
[----:B------:R-:W-:Y:S01]  /*1aa0*/  UMOV UR15, 0x80000020 ;  /* 0x80000020000f7882 */ /* 0x000fe20000000000 */
[----:B------:R-:W-:Y:S01]  /*1ab0*/  USEL UR7, URZ, 0x1, UP0 ;  /* 0x000000013f077887 */ /* 0x000fe20008000000 */
[----:B------:R-:W-:-:S02]  /*1ac0*/  CS2R R114, SRZ ;  /* 0x0000000000727805 */ /* 0x000fc4000001ff00 */
[----:B------:R-:W-:Y:S02]  /*1ad0*/  CS2R R116, SRZ ;  /* 0x0000000000747805 */ /* 0x000fe4000001ff00 */
[----:B------:R-:W-:Y:S02]  /*1ae0*/  CS2R R118, SRZ ;  /* 0x0000000000767805 */ /* 0x000fe4000001ff00 */
[----:B------:R-:W-:Y:S02]  /*1af0*/  CS2R R120, SRZ ;  /* 0x0000000000787805 */ /* 0x000fe4000001ff00 */
[----:B------:R-:W-:Y:S02]  /*1b00*/  CS2R R122, SRZ ;  /* 0x00000000007a7805 */ /* 0x000fe4000001ff00 */
[----:B------:R-:W-:Y:S02]  /*1b10*/  ISETP.NE.AND P0, PT, RZ, UR7, PT ;  /* 0x00000007ff007c0c */ /* 0x000fe4000bf05270 */
        /* <DEDUP_REMOVED lines=10> */
[----:B------:R-:W-:Y:S02]  /*1bc0*/  IMAD.MOV.U32 R145, RZ, RZ, RZ ;  /* 0x000000ffff917224 */ /* 0x000fe400078e00ff */
[----:B------:R-:W-:Y:S01]  /*1bd0*/  IMAD.MOV.U32 R147, RZ, RZ, RZ ;  /* 0x000000ffff937224 */ /* 0x000fe200078e00ff */
[----:B------:R-:W-:Y:S01]  /*1be0*/  QGMMA.64x64x32.F32.E5M2.E5M2 R56, gdesc[UR12], R56 ;  /* 0x00e000000c3879f3 */ /* 0x000fe20008703838 */
[----:B------:R-:W-:Y:S01]  /*1bf0*/  UMOV UR12, UR8 ;  /* 0x00000008000c7c82 */ /* 0x000fe20008000000 */
[----:B------:R-:W-:-:S02]  /*1c00*/  UMOV UR13, 0x80000020 ;  /* 0x80000020000d7882 */ /* 0x000fc40000000000 */
[----:B------:R-:W-:Y:S01]  /*1c10*/  QGMMA.64x64x32.F32.E5M2.E5M2 R24, gdesc[UR12], R24, gsb0 ;  /* 0x00e000000c1879f3 */ /* 0x000fe20008003818 */
[----:B------:R-:W-:Y:S05]  /*1c20*/  @!P0 BRA `(.L_x_22) ;  /* 0x0000000400088947 */ /* 0x000fea0003800000 */
[----:B------:R-:W-:Y:S02]  /*1c30*/  WARPGROUP.DEPBAR.LE gsb0, 0x0 ;  /* 0x00008000000079c5 */ /* 0x000fe40000010000 */
[----:B------:R-:W-:-:S01]  /*1c40*/  FADD R147, RZ, R56 ;  /* 0x00000038ff937221 */ /* 0x000fc20000000000 */
[----:B------:R-:W-:Y:S01]  /*1c50*/  FADD R142, RZ, R57 ;  /* 0x00000039ff8e7221 */ /* 0x000fe20000000000 */
        /* <DEDUP_REMOVED lines=62> */
[----:B------:R-:W-:-:S06]  /*2040*/  UMOV UR6, URZ ;  /* 0x0000003f00067c82 */ /* 0x000fcc0008000000 */
.L_x_22:
[----:B------:R-:W-:-:S04]  /*2050*/  UIADD3 UR18, UR5, 0x1, URZ ;  /* 0x0000000105127890 */ /* 0x000fc8000fffe03f */
[----:B------:R-:W-:-:S04]  /*2060*/  UISETP.NE.AND UP0, UPT, UR18, 0x5, UPT ;  /* 0x000000051200788c */ /* 0x000fc8000bf05270 */
[----:B------:R-:W-:Y:S02]  /*2070*/  USEL UR8, URZ, 0x1, UP0 ;  /* 0x000000013f087887 */ /* 0x000fe40008000000 */
[----:B------:R-:W-:Y:S02]  /*2080*/  USEL UR18, UR18, URZ, UP0 ;  /* 0x0000003f12127287 */ /* 0x000fe40008000000 */
[----:B------:R-:W-:-:S06]  /*2090*/  ULOP3.LUT UR8, UR4, UR8, URZ, 0x3c, !UPT ;  /* 0x0000000804087292 */ /* 0x000fcc000f8e3c3f */
[----:B------:R-:W-:Y:S01]  /*20a0*/  IMAD.U32 R16, RZ, RZ, UR8 ;  /* 0x00000008ff107e24 */ /* 0x000fe2000f8e00ff */
[----:B------:R-:W-:-:S06]  /*20b0*/  UMOV UR8, 0x1 ;  /* 0x0000000100087882 */ /* 0x000fcc0000000000 */
.L_x_17:
[----:B------:R-:W-:-:S04]  /*20c0*/  UISETP.LT.AND UP0, UPT, UR9, 0x1, UPT ;  /* 0x000000010900788c */ /* 0x000fc8000bf01270 */
[----:B------:R-:W-:-:S04]  /*20d0*/  USEL UR12, UR9, 0x1, UP0 ;  /* 0x00000001090c7887 */ /* 0x000fc80008000000 */
[----:B------:R-:W-:-:S04]  /*20e0*/  UIADD3 UR12, UR9, -UR12, URZ ;  /* 0x8000000c090c7290 */ /* 0x000fc8000fffe03f */
[----:B------:R-:W-:-:S06]  /*20f0*/  UISETP.GE.AND UP0, UPT, UR12, 0x1, UPT ;  /* 0x000000010c00788c */ /* 0x000fcc000bf06270 */
[----:B------:R-:W-:-:S13]  /*2100*/  PLOP3.LUT P0, PT, PT, PT, UP0, 0x80, 0x0 ;  /* 0x000000000000781c */ /* 0x000fda0003f0f008 */
[----:B------:R-:W-:Y:S05]  /*2110*/  @!P0 BRA `(.L_x_23) ;  /* 0x0000000800308947 */ /* 0x000fea0003800000 */
[----:B01----:R-:W-:Y:S01]  /*2120*/  IMAD.U32 R12, RZ, RZ, UR12 ;  /* 0x0000000cff0c7e24 */ /* 0x003fe2000f8e00ff */
[----:B------:R-:W-:Y:S01]  /*2130*/  ULDC UR20, c[0x0][0x50c] ;  /* 0x0001430000147ab9 */ /* 0x000fe20000000800 */
[----:B------:R-:W-:-:S07]  /*2140*/  IMAD.U32 R13, RZ, RZ, UR5 ;  /* 0x00000005ff0d7e24 */ /* 0x000fce000f8e00ff */
.L_x_31:
[----:B------:R-:W-:-:S13]  /*2150*/  ISETP.NE.AND P1, PT, R144, 0x3, PT ;  /* 0x000000039000780c */ /* 0x000fda0003f25270 */
[----:B------:R-:W-:Y:S05]  /*2160*/  @!P1 BRA `(.L_x_24) ;  /* 0x0000000000049947 */ /* 0x000fea0003800000 */
[----:B------:R-:W-:Y:S01]  /*2170*/  BPT.TRAP 0x1 ;  /* 0x000000040000795c */ /* 0x000fe20000300000 */
.L_x_24:
[----:B------:R-:W0:Y:S01]  /*2180*/  S2UR UR12, SR_CgaCtaId ;  /* 0x00000000000c79c3 */ /* 0x000e220000008800 */
[----:B------:R-:W-:Y:S01]  /*2190*/  UMOV UR10, 0x400 ;  /* 0x00000400000a7882 */ /* 0x000fe20000000000 */
[----:B------:R-:W-:Y:S01]  /*21a0*/  SHF.L.U32 R14, R16, 0x1f, RZ ;  /* 0x0000001f100e7819 */ /* 0x000fe200000006ff */
[----:B0-----:R-:W-:-:S04]  /*21b0*/  ULEA UR10, UR12, UR10, 0x18 ;  /* 0x0000000a0c0a7291 */ /* 0x001fc8000f8ec03f */
[----:B------:R-:W-:-:S09]  /*21c0*/  ULEA UR12, UR18, UR10, 0x3 ;  /* 0x0000000a120c7291 */ /* 0x000fd2000f8e183f */
[----:B------:R0:W1:Y:S01]  /*21d0*/  SYNCS.PHASECHK.TRANS64.TRYWAIT P0, [UR12], R14 ;  /* 0x0000000eff0075a7 */ /* 0x000062000800014c */
[----:B------:R-:W-:Y:S05]  /*21e0*/  @!P1 BRA `(.L_x_25) ;  /* 0x0000000000049947 */ /* 0x000fea0003800000 */
[----:B------:R-:W-:Y:S01]  /*21f0*/  BPT.TRAP 0x1 ;  /* 0x000000040000795c */ /* 0x000fe20000300000 */
.L_x_25:
[----:B-1----:R-:W-:Y:S05]  /*2200*/  @P0 BRA `(.L_x_26) ;  /* 0x0000000000080947 */ /* 0x002fea0003800000 */
[----:B------:R-:W1:Y:S02]  /*2210*/  SYNCS.PHASECHK.TRANS64.TRYWAIT P0, [UR12], R14 ;  /* 0x0000000eff0075a7 */ /* 0x000e64000800014c */
[----:B-1----:R-:W-:Y:S05]  /*2220*/  @!P0 BRA `(.L_x_27) ;  /* 0x00000074005c8947 */ /* 0x002fea0003800000 */
.L_x_26:
[----:B------:R-:W-:Y:S01]  /*2230*/  UIADD3 UR12, UR10, 0x14100, URZ ;  /* 0x000141000a0c7890 */ /* 0x000fe2000fffe03f */
[----:B------:R-:W-:Y:S01]  /*2240*/  WARPGROUP.ARRIVE ;  /* 0x00000000000079c5 */ /* 0x000fe20000000000 */
[----:B------:R-:W-:Y:S02]  /*2250*/  UISETP.NE.AND UP0, UPT, UR7, URZ, UPT ;  /* 0x0000003f0700728c */ /* 0x000fe4000bf05270 */
[----:B------:R-:W-:Y:S02]  /*2260*/  USHF.R.U32.HI UR12, URZ, 0x4, UR12 ;  /* 0x000000043f0c7899 */ /* 0x000fe4000801160c */
[----:B------:R-:W-:Y:S02]  /*2270*/  USEL UR8, UR8, URZ, !UP0 ;  /* 0x0000003f08087287 */ /* 0x000fe4000c000000 */
[----:B------:R-:W-:Y:S02]  /*2280*/  ULOP3.LUT UR12, UR12, 0x3fff, URZ, 0xc0, !UPT ;  /* 0x00003fff0c0c7892 */ /* 0x000fe4000f8ec03f */
[----:B------:R-:W-:-:S02]  /*2290*/  ULOP3.LUT UR7, UR11, 0x10000, URZ, 0xfc, !UPT ;  /* 0x000100000b077892 */ /* 0x000fc4000f8efc3f */
[----:B------:R-:W-:Y:S02]  /*22a0*/  ULOP3.LUT UR12, UR12, 0x10000, URZ, 0xfc, !UPT ;  /* 0x000100000c0c7892 */ /* 0x000fe4000f8efc3f */
[----:B------:R-:W-:Y:S02]  /*22b0*/  UISETP.NE.U32.AND UP0, UPT, UR8, URZ, UPT ;  /* 0x0000003f0800728c */ /* 0x000fe4000bf05070 */
[----:B------:R-:W-:Y:S02]  /*22c0*/  ULEA UR8, UR18, UR7, 0xa ;  /* 0x0000000712087291 */ /* 0x000fe4000f8e503f */
[----:B------:R-:W-:Y:S02]  /*22d0*/  ULEA UR7, UR18, UR12, 0x8 ;  /* 0x0000000c12077291 */ /* 0x000fe4000f8e403f */
[----:B------:R-:W-:Y:S01]  /*22e0*/  UIADD3 UR19, UR8, 0x200, URZ ;  /* 0x0000020008137890 */ /* 0x000fe2000fffe03f */
[----:B------:R-:W-:Y:S02]  /*22f0*/  UMOV UR13, 0x80000020 ;  /* 0x80000020000d7882 */ /* 0x000fe40000000000 */
[----:B------:R-:W-:Y:S01]  /*2300*/  UMOV UR12, UR8 ;  /* 0x00000008000c7c82 */ /* 0x000fe20008000000 */
[----:B------:R-:W-:Y:S01]  /*2310*/  UMOV UR15, 0x80000020 ;  /* 0x80000020000f7882 */ /* 0x000fe20000000000 */
[----:B------:R-:W-:Y:S01]  /*2320*/  UMOV UR14, UR7 ;  /* 0x00000007000e7c82 */ /* 0x000fe20008000000 */
[----:B------:R-:W-:Y:S01]  /*2330*/  UIADD3 UR6, UR6, 0x2, URZ ;  /* 0x0000000206067890 */ /* 0x000fe2000fffe03f */
[----:B------:R-:W-:Y:S01]  /*2340*/  QGMMA.64x64x32.F32.E5M2.E5M2 R56, gdesc[UR12], R56, UP0 ;  /* 0x00e000000c3879f3 */ /* 0x000fe2000bf03838 */
[----:B------:R-:W-:Y:S01]  /*2350*/  UMOV UR12, UR19 ;  /* 0x00000013000c7c82 */ /* 0x000fe20008000000 */
[----:B------:R-:W-:-:S02]  /*2360*/  UMOV UR13, 0x80000020 ;  /* 0x80000020000d7882 */ /* 0x000fc40000000000 */
[----:B------:R-:W-:Y:S01]  /*2370*/  QGMMA.64x64x32.F32.E5M2.E5M2 R24, gdesc[UR12], R24, UP0 ;  /* 0x00e000000c1879f3 */ /* 0x000fe2000bf03818 */
[----:B------:R-:W-:Y:S02]  /*2380*/  UIADD3 UR12, UR8, 0x2, URZ ;  /* 0x00000002080c7890 */ /* 0x000fe4000fffe03f */
[----:B------:R-:W-:Y:S02]  /*2390*/  UIADD3 UR14, UR7, 0x2, URZ ;  /* 0x00000002070e7890 */ /* 0x000fe4000fffe03f */
[----:B------:R-:W-:Y:S01]  /*23a0*/  UIADD3 UR8, UR8, 0x202, URZ ;  /* 0x0000020208087890 */ /* 0x000fe2000fffe03f */
[----:B------:R-:W-:Y:S01]  /*23b0*/  UMOV UR13, 0x80000020 ;  /* 0x80000020000d7882 */ /* 0x000fe20000000000 */
[----:B------:R-:W-:Y:S01]  /*23c0*/  UMOV UR15, 0x80000020 ;  /* 0x80000020000f7882 */ /* 0x000fe20000000000 */
[----:B------:R-:W-:-:S04]  /*23d0*/  UISETP.NE.AND UP0, UPT, UR6, UR20, UPT ;  /* 0x000000140600728c */ /* 0x000fc8000bf05270 */
[----:B------:R-:W-:-:S06]  /*23e0*/  USEL UR7, URZ, 0x1, UP0 ;  /* 0x000000013f077887 */ /* 0x000fcc0008000000 */
[----:B------:R-:W-:Y:S01]  /*23f0*/  ISETP.NE.AND P0, PT, RZ, UR7, PT ;  /* 0x00000007ff007c0c */ /* 0x000fe2000bf05270 */
[----:B------:R-:W-:Y:S01]  /*2400*/  QGMMA.64x64x32.F32.E5M2.E5M2 R56, gdesc[UR12], R56 ;  /* 0x00e000000c3879f3 */ /* 0x000fe20008703838 */
[----:B------:R-:W-:Y:S01]  /*2410*/  UMOV UR12, UR8 ;  /* 0x00000008000c7c82 */ /* 0x000fe20008000000 */
[----:B------:R-:W-:Y:S02]  /*2420*/  UMOV UR13, 0x80000020 ;  /* 0x80000020000d7882 */ /* 0x000fe40000000000 */
[----:B------:R-:W-:Y:S03]  /*2430*/  QGMMA.64x64x32.F32.E5M2.E5M2 R24, gdesc[UR12], R24, gsb0 ;  /* 0x00e000000c1879f3 */ /* 0x000fe60008003818 */
[----:B------:R-:W-:-:S05]  /*2440*/  WARPGROUP.DEPBAR.LE gsb0, 0x1 ;  /* 0x00008000000079c5 */ /* 0x000fca0000010100 */
[----:B------:R-:W-:Y:S05]  /*2450*/  @!P0 BRA `(.L_x_28) ;  /* 0x0000000400088947 */ /* 0x000fea0003800000 */
[----:B------:R-:W-:Y:S02]  /*2460*/  WARPGROUP.DEPBAR.LE gsb0, 0x0 ;  /* 0x00008000000079c5 */ /* 0x000fe40000010000 */
[----:B------:R-:W-:-:S01]  /*2470*/  FADD R147, R56, R147 ;  /* 0x0000009338937221 */ /* 0x000fc20000000000 */
[----:B------:R-:W-:Y:S01]  /*2480*/  FADD R142, R57, R142 ;  /* 0x0000008e398e7221 */ /* 0x000fe20000000000 */
        /* <DEDUP_REMOVED lines=62> */
[----:B------:R-:W-:-:S06]  /*2870*/  UMOV UR6, URZ ;  /* 0x0000003f00067c82 */ /* 0x000fcc0008000000 */
.L_x_28:
[----:B------:R-:W-:Y:S05]  /*2880*/  @!P1 BRA `(.L_x_29) ;  /* 0x0000000000049947 */ /* 0x000fea0003800000 */
[----:B------:R-:W-:Y:S01]  /*2890*/  BPT.TRAP 0x1 ;  /* 0x000000040000795c */ /* 0x000fe20000300000 */
.L_x_29:
[----:B------:R-:W-:-:S13]  /*28a0*/  ISETP.NE.AND P0, PT, R6, RZ, PT ;  /* 0x000000ff0600720c */ /* 0x000fda0003f05270 */
[----:B01----:R-:W-:-:S05]  /*28b0*/  @P0 LEA R14, R13, UR10, 0x3 ;  /* 0x0000000a0d0e0c11 */ /* 0x003fca000f8e18ff */
[----:B------:R-:W-:-:S05]  /*28c0*/  @P0 VIADD R14, R14, 0x28 ;  /* 0x000000280e0e0836 */ /* 0x000fca0000000000 */
[----:B------:R-:W-:-:S04]  /*28d0*/  @P0 PRMT R14, R5, 0x654, R14 ;  /* 0x00000654050e0816 */ /* 0x000fc8000000000e */
[----:B------:R0:W-:Y:S01]  /*28e0*/  @P0 SYNCS.ARRIVE.TRANS64.RED.A1T0 RZ, [R14+URZ], RZ ;  /* 0x000000ff0eff09a7 */ /* 0x0001e2000810043f */
[----:B------:R-:W-:-:S13]  /*28f0*/  ISETP.GT.U32.AND P0, PT, R4, 0x1, PT ;  /* 0x000000010400780c */ /* 0x000fda0003f04070 */
[----:B0-----:R-:W-:Y:S05]  /*2900*/  @P0 BRA `(.L_x_30) ;  /* 0x0000000000040947 */ /* 0x001fea0003800000 */
[----:B------:R-:W-:Y:S01]  /*2910*/  BPT.TRAP 0x1 ;  /* 0x000000040000795c */ /* 0x000fe20000300000 */
.L_x_30:
[----:B------:R-:W-:Y:S01]  /*2920*/  UIADD3 UR18, UR18, 0x1, URZ ;  /* 0x0000000112127890 */ /* 0x000fe2000fffe03f */
[C---:B------:R-:W-:Y:S01]  /*2930*/  ISETP.GT.AND P1, PT, R12.reuse, 0x1, PT ;  /* 0x000000010c00780c */ /* 0x040fe20003f24270 */
[----:B------:R-:W-:Y:S02]  /*2940*/  VIADD R13, R13, 0x1 ;  /* 0x000000010d0d7836 */ /* 0x000fe40000000000 */
[----:B------:R-:W-:Y:S01]  /*2950*/  UISETP.NE.AND UP0, UPT, UR18, 0x5, UPT ;  /* 0x000000051200788c */ /* 0x000fe2000bf05270 */
[----:B------:R-:W-:Y:S02]  /*2960*/  VIADD R12, R12, 0xffffffff ;  /* 0xffffffff0c0c7836 */ /* 0x000fe40000000000 */
[C---:B------:R-:W-:Y:S01]  /*2970*/  ISETP.NE.AND P0, PT, R13.reuse, 0x5, PT ;  /* 0x000000050d00780c */ /* 0x040fe20003f05270 */
[----:B------:R-:W-:Y:S02]  /*2980*/  USEL UR8, URZ, 0x1, UP0 ;  /* 0x000000013f087887 */ /* 0x000fe40008000000 */
[----:B------:R-:W-:Y:S01]  /*2990*/  USEL UR18, UR18, URZ, UP0 ;  /* 0x0000003f12127287 */ /* 0x000fe20008000000 */
[----:B------:R-:W-:-:S03]  /*29a0*/  SEL R13, R13, RZ, P0 ;  /* 0x000000ff0d0d7207 */ /* 0x000fc60000000000 */
[----:B------:R-:W-:Y:S01]  /*29b0*/  LOP3.LUT R16, R16, UR8, RZ, 0x3c, !PT ;  /* 0x0000000810107c12 */ /* 0x000fe2000f8e3cff */
[----:B------:R-:W-:Y:S01]  /*29c0*/  UMOV UR8, 0x1 ;  /* 0x0000000100087882 */ /* 0x000fe20000000000 */
[----:B------:R-:W-:Y:S06]  /*29d0*/  @P1 BRA `(.L_x_31) ;  /* 0xfffffff400dc1947 */ /* 0x000fec000383ffff */
.L_x_23:
[----:B------:R-:W-:Y:S01]  /*29e0*/  UISETP.NE.AND UP0, UPT, UR6, URZ, UPT ;  /* 0x0000003f0600728c */ /* 0x000fe2000bf05270 */
[----:B01----:R-:W0:Y:S03]  /*29f0*/  LDC R12, c[0x0][0x28c] ;  /* 0x0000a300ff0c7b82 */ /* 0x003e260000000800 */
[----:B------:R-:W-:-:S06]  /*2a00*/  USEL UR6, URZ, 0x1, !UP0 ;  /* 0x000000013f067887 */ /* 0x000fcc000c000000 */
[----:B------:R-:W-:Y:S02]  /*2a10*/  ISETP.NE.AND P0, PT, RZ, UR6, PT ;  /* 0x00000006ff007c0c */ /* 0x000fe4000bf05270 */
[----:B0-----:R-:W-:-:S11]  /*2a20*/  ISETP.GE.AND P1, PT, R12, 0x1, PT ;  /* 0x000000010c00780c */ /* 0x001fd60003f26270 */
[----:B------:R-:W-:Y:S05]  /*2a30*/  @!P0 BRA `(.L_x_32) ;  /* 0x0000000400048947 */ /* 0x000fea0003800000 */
[----:B------:R-:W-:Y:S02]  /*2a40*/  WARPGROUP.DEPBAR.LE gsb0, 0x0 ;  /* 0x00008000000079c5 */ /* 0x000fe40000010000 */
[----:B------:R-:W-:Y:S01]  /*2a50*/  FADD R147, R56, R147 ;  /* 0x0000009338937221 */ /* 0x000fe20000000000 */
        /* <DEDUP_REMOVED lines=62> */
[----:B------:R-:W-:-:S07]  /*2e40*/  FADD R20, R20, R55 ;  /* 0x0000003714147221 */ /* 0x000fce0000000000 */
.L_x_32:
[----:B------:R-:W-:Y:S02]  /*2e50*/  WARPGROUP.DEPBAR.LE gsb0, 0x0 ;  /* 0x00008000000079c5 */ /* 0x000fe40000010000 */
[----:B------:R-:W-:Y:S05]  /*2e60*/  @!P1 BRA `(.L_x_33) ;  /* 0x0000000000549947 */ /* 0x000fea0003800000 */
[----:B------:R-:W-:-:S13]  /*2e70*/  ISETP.NE.AND P0, PT, R144, 0x3, PT ;  /* 0x000000039000780c */ /* 0x000fda0003f05270 */
[----:B------:R-:W-:Y:S05]  /*2e80*/  @!P0 BRA `(.L_x_34) ;  /* 0x0000000000048947 */ /* 0x000fea0003800000 */
[----:B------:R-:W-:Y:S01]  /*2e90*/  BPT.TRAP 0x1 ;  /* 0x000000040000795c */ /* 0x000fe20000300000 */
.L_x_34:
[----:B------:R-:W-:Y:S01]  /*2ea0*/  ISETP.NE.AND P0, PT, R6, RZ, PT ;  /* 0x000000ff0600720c */ /* 0x000fe20003f05270 */
[----:B------:R-:W-:Y:S01]  /*2eb0*/  BSSY B0, `(.L_x_35) ;  /* 0x000000e000007945 */ /* 0x000fe20003800000 */
[----:B------:R-:W-:-:S11]  /*2ec0*/  ISETP.GT.U32.AND P1, PT, R4, 0x1, PT ;  /* 0x000000010400780c */ /* 0x000fd60003f24070 */
[----:B------:R-:W-:Y:S05]  /*2ed0*/  @!P0 BRA `(.L_x_36) ;  /* 0x00000000002c8947 */ /* 0x000fea0003800000 */
[----:B------:R-:W-:-:S04]  /*2ee0*/  UISETP.LT.AND UP0, UPT, UR9, 0x1, UPT ;  /* 0x000000010900788c */ /* 0x000fc8000bf01270 */
[----:B------:R-:W-:-:S04]  /*2ef0*/  USEL UR8, UR9, 0x1, UP0 ;  /* 0x0000000109087887 */ /* 0x000fc80008000000 */
[----:B------:R-:W-:-:S04]  /*2f00*/  UIADD3 UR8, UR5, UR9, -UR8 ;  /* 0x0000000905087290 */ /* 0x000fc8000fffe808 */
[----:B------:R-:W-:-:S04]  /*2f10*/  UIMAD.WIDE.U32 UR6, UR8, -0x33333333, URZ ;  /* 0xcccccccd080678a5 */ /* 0x000fc8000f8e003f */
[----:B------:R-:W-:-:S04]  /*2f20*/  USHF.R.U32.HI UR6, URZ, 0x2, UR7 ;  /* 0x000000023f067899 */ /* 0x000fc80008011607 */
[----:B------:R-:W-:-:S04]  /*2f30*/  UIMAD UR8, UR6, -0x5, UR8 ;  /* 0xfffffffb060878a4 */ /* 0x000fc8000f8e0208 */
[----:B------:R-:W-:-:S04]  /*2f40*/  ULEA UR8, UR8, UR10, 0x3 ;  /* 0x0000000a08087291 */ /* 0x000fc8000f8e183f */
[----:B------:R-:W-:-:S06]  /*2f50*/  UIADD3 UR8, UR8, 0x28, URZ ;  /* 0x0000002808087890 */ /* 0x000fcc000fffe03f */
[----:B------:R-:W-:-:S05]  /*2f60*/  IMAD.U32 R12, RZ, RZ, UR8 ;  /* 0x00000008ff0c7e24 */ /* 0x000fca000f8e00ff */
[----:B------:R-:W-:-:S04]  /*2f70*/  PRMT R12, R5, 0x654, R12 ;  /* 0x00000654050c7816 */ /* 0x000fc8000000000c */
[----:B------:R0:W-:Y:S03]  /*2f80*/  SYNCS.ARRIVE.TRANS64.RED.A1T0 RZ, [R12+URZ], RZ ;  /* 0x000000ff0cff79a7 */ /* 0x0001e6000810043f */
.L_x_36:
[----:B------:R-:W-:Y:S05]  /*2f90*/  BSYNC B0 ;  /* 0x0000000000007941 */ /* 0x000fea0003800000 */
.L_x_35:
[----:B------:R-:W-:Y:S05]  /*2fa0*/  @P1 BRA `(.L_x_33) ;  /* 0x0000000000041947 */ /* 0x000fea0003800000 */
[----:B------:R-:W-:Y:S01]  /*2fb0*/  BPT.TRAP 0x1 ;  /* 0x000000040000795c */ /* 0x000fe20000300000 */
.L_x_33:
[----:B------:R-:W1:Y:S01]  /*2fc0*/  LDC R16, c[0x0][0x288] ;  /* 0x0000a200ff107b82 */ /* 0x000e620000000800 */
[----:B------:R-:W-:Y:S01]  /*2fd0*/  IMAD.SHL.U32 R33, R11, 0x40, RZ ;  /* 0x000000400b217824 */ /* 0x000fe200078e00ff */
[--C-:B0-----:R-:W-:Y:S01]  /*2fe0*/  SHF.R.U32.HI R12, RZ, 0x2, R0.reuse ;  /* 0x00000002ff0c7819 */ /* 0x101fe20000011600 */
[----:B------:R-:W-:Y:S01]  /*2ff0*/  UIADD3 UR5, UR9, UR5, URZ ;  /* 0x0000000509057290 */ /* 0x000fe2000fffe03f */
[----:B------:R-:W-:Y:S01]  /*3000*/  LOP3.LUT R14, R0, 0x60, RZ, 0xc0, !PT ;  /* 0x00000060000e7812 */ /* 0x000fe200078ec0ff */
[----:B------:R-:W-:Y:S01]  /*3010*/  IMAD.SHL.U32 R34, R10, 0x100, RZ ;  /* 0x000001000a227824 */ /* 0x000fe200078e00ff */
[----:B------:R-:W-:Y:S01]  /*3020*/  SHF.R.U32.HI R15, RZ, 0x7, R0 ;  /* 0x00000007ff0f7819 */ /* 0x000fe20000011600 */
[----:B------:R-:W-:Y:S01]  /*3030*/  UISETP.GT.U32.AND UP0, UPT, UR5, 0x4, UPT ;  /* 0x000000040500788c */ /* 0x000fe2000bf04070 */
[----:B------:R-:W-:Y:S01]  /*3040*/  LOP3.LUT R13, R12, 0x7, RZ, 0xc0, !PT ;  /* 0x000000070c0d7812 */ /* 0x000fe200078ec0ff */
[C---:B------:R-:W-:Y:S01]  /*3050*/  IMAD.SHL.U32 R26, R0.reuse, 0x2, RZ ;  /* 0x00000002001a7824 */ /* 0x040fe200078e00ff */
[----:B------:R-:W-:Y:S01]  /*3060*/  SHF.R.U32.HI R14, RZ, 0x1, R14 ;  /* 0x00000001ff0e7819 */ /* 0x000fe2000001160e */
[----:B------:R-:W-:Y:S01]  /*3070*/  ULDC UR12, c[0x0][0x284] ;  /* 0x0000a100000c7ab9 */ /* 0x000fe20000000800 */
[----:B------:R-:W-:Y:S01]  /*3080*/  LOP3.LUT R12, R15, 0x1, RZ, 0xc0, !PT ;  /* 0x000000010f0c7812 */ /* 0x000fe200078ec0ff */
[----:B------:R-:W-:Y:S01]  /*3090*/  UISETP.LT.U32.AND UP0, UPT, UR9, 0x5, UP0 ;  /* 0x000000050900788c */ /* 0x000fe20008701070 */
[----:B------:R-:W-:Y:S01]  /*30a0*/  IADD3 R17, RZ, -R14, -R13 ;  /* 0x8000000eff117210 */ /* 0x000fe20007ffe80d */
[----:B------:R-:W-:Y:S01]  /*30b0*/  UISETP.GE.U32.AND UP1, UPT, UR9, 0x5, UPT ;  /* 0x000000050900788c */ /* 0x000fe2000bf26070 */
[----:B------:R-:W-:Y:S01]  /*30c0*/  LOP3.LUT R15, R0, 0x3, RZ, 0xc0, !PT ;  /* 0x00000003000f7812 */ /* 0x000fe200078ec0ff */
[C---:B------:R-:W-:Y:S01]  /*30d0*/  IMAD.SHL.U32 R24, R12.reuse, 0x40, RZ ;  /* 0x000000400c187824 */ /* 0x040fe200078e00ff */
[----:B------:R-:W-:Y:S01]  /*30e0*/  SHF.R.S32.HI R29, RZ, 0x1f, R7 ;  /* 0x0000001fff1d7819 */ /* 0x000fe20000011407 */
[----:B------:R-:W-:Y:S01]  /*30f0*/  UIMAD.WIDE.U32 UR6, UR5, -0x33333333, URZ ;  /* 0xcccccccd050678a5 */ /* 0x000fe2000f8e003f */
[C---:B------:R-:W-:Y:S01]  /*3100*/  LOP3.LUT R26, R33.reuse, 0x6, R26, 0xf8, !PT ;  /* 0x00000006211a7812 */ /* 0x040fe200078ef81a */
[----:B------:R-:W-:Y:S01]  /*3110*/  USEL UR8, URZ, 0x1, !UP0 ;  /* 0x000000013f087887 */ /* 0x000fe2000c000000 */
[----:B------:R-:W-:Y:S01]  /*3120*/  IMAD R17, R12, -0x40, R17 ;  /* 0xffffffc00c117824 */ /* 0x000fe200078e0211 */
[----:B------:R-:W-:Y:S01]  /*3130*/  ULDC.64 UR10, c[0x0][0x5d0] ;  /* 0x00017400000a7ab9 */ /* 0x000fe20000000a00 */
[----:B-1----:R-:W-:Y:S01]  /*3140*/  ISETP.GE.AND P0, PT, R33, R16, PT ;  /* 0x000000102100720c */ /* 0x002fe20003f06270 */
[----:B------:R-:W-:Y:S01]  /*3150*/  IMAD R12, R15, -0x2, R16 ;  /* 0xfffffffe0f0c7824 */ /* 0x000fe200078e0210 */
[----:B------:R-:W-:Y:S01]  /*3160*/  SHF.R.S32.HI R27, RZ, 0x1f, R26 ;  /* 0x0000001fff1b7819 */ /* 0x000fe2000001141a */
[----:B------:R-:W-:Y:S01]  /*3170*/  IMAD R16, R29, UR10, RZ ;  /* 0x0000000a1d107c24 */ /* 0x000fe2000f8e02ff */
[----:B------:R-:W-:Y:S01]  /*3180*/  ISETP.GE.OR P0, PT, R34, UR12, P0 ;  /* 0x0000000c22007c0c */ /* 0x000fe20008706670 */
[----:B------:R-:W-:Y:S01]  /*3190*/  USHF.R.U32.HI UR6, URZ, 0x2, UR7 ;  /* 0x000000023f067899 */ /* 0x000fe20008011607 */
[----:B------:R-:W-:Y:S01]  /*31a0*/  LOP3.LUT R35, R24, 0x40, R13, 0xe2, !PT ;  /* 0x0000004018237812 */ /* 0x000fe200078ee20d */
[----:B------:R-:W-:Y:S01]  /*31b0*/  ULOP3.LUT UR4, UR4, UR8, URZ, 0x3c, !UPT ;  /* 0x0000000804047292 */ /* 0x000fe2000f8e3c3f */
[----:B------:R-:W-:Y:S01]  /*31c0*/  IMAD.WIDE R24, R10, 0x100, RZ ;  /* 0x000001000a187825 */ /* 0x000fe200078e02ff */
[----:B------:R-:W-:Y:S01]  /*31d0*/  UIMAD UR5, UR6, -0x5, UR5 ;  /* 0xfffffffb060578a4 */ /* 0x000fe2000f8e0205 */
[----:B------:R-:W-:Y:S01]  /*31e0*/  IADD3 R34, -R34, UR12, R17 ;  /* 0x0000000c22227c10 */ /* 0x000fe2000fffe111 */
[----:B------:R-:W-:Y:S01]  /*31f0*/  @UP1 ULOP3.LUT UR4, UR4, 0x1, UR6, 0x78, !UPT ;  /* 0x0000000104041892 */ /* 0x000fe2000f8e7806 */
[C---:B------:R-:W-:Y:S01]  /*3200*/  IMAD R13, R7.reuse, UR11, R16 ;  /* 0x0000000b070d7c24 */ /* 0x040fe2000f8e0210 */
[----:B------:R-:W-:Y:S01]  /*3210*/  LOP3.LUT R35, R24, R35, R14, 0xfe, !PT ;  /* 0x0000002318237212 */ /* 0x000fe200078efe0e */
[----:B------:R-:W-:-:S04]  /*3220*/  IMAD.WIDE.U32 R10, R7, UR10, R26 ;  /* 0x0000000a070a7c25 */ /* 0x000fc8000f8e001a */
[----:B------:R-:W-:Y:S02]  /*3230*/  IMAD.IADD R11, R11, 0x1, R13 ;  /* 0x000000010b0b7824 */ /* 0x000fe400078e020d */
[----:B------:R-:W-:Y:S02]  /*3240*/  IMAD.IADD R33, R12, 0x1, -R33 ;  /* 0x000000010c217824 */ /* 0x000fe400078e0a21 */
[----:B------:R-:W-:Y:S01]  /*3250*/  IMAD.MOV.U32 R32, RZ, RZ, -0x1 ;  /* 0xffffffffff207424 */ /* 0x000fe200078e00ff */
[----:B------:R-:W-:Y:S06]  /*3260*/  @P0 BRA `(.L_x_37) ;  /* 0x0000004800040947 */ /* 0x000fec0003800000 */
[----:B------:R-:W0:Y:S01]  /*3270*/  LDC.64 R30, c[0x0][0x5c8] ;  /* 0x00017200ff1e7b82 */ /* 0x000e220000000a00 */
[----:B------:R-:W-:Y:S01]  /*3280*/  ULDC.64 UR6, c[0x0][0x5c0] ;  /* 0x0001700000067ab9 */ /* 0x000fe20000000a00 */
[----:B------:R-:W-:Y:S01]  /*3290*/  BSSY B0, `(.L_x_37) ;  /* 0x000047e000007945 */ /* 0x000fe20003800000 */
[-C--:B0-----:R-:W-:Y:S02]  /*32a0*/  IMAD R12, R25, R30.reuse, RZ ;  /* 0x0000001e190c7224 */ /* 0x081fe400078e02ff */
[----:B------:R-:W-:-:S04]  /*32b0*/  IMAD.WIDE.U32 R10, R35, R30, R10 ;  /* 0x0000001e230a7225 */ /* 0x000fc800078e000a */
[----:B------:R-:W-:Y:S01]  /*32c0*/  IMAD R15, R35, R31, R12 ;  /* 0x0000001f230f7224 */ /* 0x000fe200078e020c */
[----:B------:R-:W-:Y:S01]  /*32d0*/  IADD3 R16, P4, R10, UR6, RZ ;  /* 0x000000060a107c10 */ /* 0x000fe2000ff9e0ff */
[C---:B------:R-:W-:Y:S01]  /*32e0*/  IMAD.SHL.U32 R13, R30.reuse, 0x80, RZ ;  /* 0x000000801e0d7824 */ /* 0x040fe200078e00ff */
[C---:B------:R-:W-:Y:S01]  /*32f0*/  LEA R28, P2, R30.reuse, R10, 0x3 ;  /* 0x0000000a1e1c7211 */ /* 0x040fe200078418ff */
[----:B------:R-:W-:Y:S01]  /*3300*/  IMAD.IADD R36, R11, 0x1, R15 ;  /* 0x000000010b247824 */ /* 0x000fe200078e020f */
[----:B------:R-:W-:Y:S02]  /*3310*/  SHF.L.U64.HI R11, R30, 0x7, R31 ;  /* 0x000000071e0b7819 */ /* 0x000fe4000001021f */
[----:B------:R-:W-:Y:S02]  /*3320*/  IADD3 R12, P1, P0, R10, UR6, R13 ;  /* 0x000000060a0c7c10 */ /* 0x000fe4000f83e00d */
[----:B------:R-:W-:Y:S02]  /*3330*/  IADD3.X R17, R36, UR7, RZ, P4, !PT ;  /* 0x0000000724117c10 */ /* 0x000fe4000a7fe4ff */
[----:B---3-5:R-:W-:-:S02]  /*3340*/  FSETP.NEU.AND P4, PT, R9, RZ, PT ;  /* 0x000000ff0900720b */ /* 0x028fc40003f8d000 */
[----:B------:R-:W-:Y:S02]  /*3350*/  LEA.HI.X R30, R30, R36, R31, 0x3, P2 ;  /* 0x000000241e1e7211 */ /* 0x000fe400010f1c1f */
[C---:B------:R-:W-:Y:S02]  /*3360*/  IADD3 R14, P2, R28.reuse, UR6, RZ ;  /* 0x000000061c0e7c10 */ /* 0x040fe4000ff5e0ff */
[----:B------:R-:W-:Y:S02]  /*3370*/  IADD3 R10, P5, P6, R28, UR6, R13 ;  /* 0x000000061c0a7c10 */ /* 0x000fe4000febe00d */
[--C-:B------:R-:W-:Y:S02]  /*3380*/  IADD3.X R13, R36, UR7, R11.reuse, P1, P0 ;  /* 0x00000007240d7c10 */ /* 0x100fe40008fe040b */
[C---:B------:R-:W-:Y:S02]  /*3390*/  IADD3.X R15, R30.reuse, UR7, RZ, P2, !PT ;  /* 0x000000071e0f7c10 */ /* 0x040fe400097fe4ff */
[----:B------:R-:W-:Y:S01]  /*33a0*/  IADD3.X R11, R30, UR7, R11, P5, P6 ;  /* 0x000000071e0b7c10 */ /* 0x000fe2000afec40b */
[----:B------:R-:W-:Y:S06]  /*33b0*/  @!P4 BRA `(.L_x_38) ;  /* 0x00000034009cc947 */ /* 0x000fec0003800000 */
[----:B------:R-:W-:Y:S01]  /*33c0*/  ULDC.64 UR6, c[0x0][0x5b8] ;  /* 0x00016e0000067ab9 */ /* 0x000fe20000000a00 */
[----:B------:R-:W-:Y:S01]  /*33d0*/  ISETP.GE.AND P0, PT, R34, 0x1, PT ;  /* 0x000000012200780c */ /* 0x000fe20003f06270 */
[----:B------:R-:W-:Y:S01]  /*33e0*/  IMAD R28, R29, UR6, RZ ;  /* 0x000000061d1c7c24 */ /* 0x000fe2000f8e02ff */
[----:B------:R-:W-:Y:S01]  /*33f0*/  ULDC.64 UR10, c[0x0][0x5a8] ;  /* 0x00016a00000a7ab9 */ /* 0x000fe20000000a00 */
[----:B------:R-:W-:Y:S01]  /*3400*/  IMAD.WIDE.U32 R26, R7, UR6, R26 ;  /* 0x00000006071a7c25 */ /* 0x000fe2000f8e001a */
[----:B------:R-:W-:Y:S01]  /*3410*/  ISETP.LT.OR P4, PT, R33, 0x1, !P0 ;  /* 0x000000012100780c */ /* 0x000fe20004781670 */
[----:B------:R-:W-:Y:S02]  /*3420*/  BSSY B1, `(.L_x_39) ;  /* 0x000000c000017945 */ /* 0x000fe40003800000 */
[----:B------:R-:W-:Y:S01]  /*3430*/  IMAD R7, R7, UR7, R28 ;  /* 0x0000000707077c24 */ /* 0x000fe2000f8e021c */
[----:B------:R-:W-:Y:S02]  /*3440*/  ULDC.64 UR6, c[0x0][0x5b0] ;  /* 0x00016c0000067ab9 */ /* 0x000fe40000000a00 */
[----:B------:R-:W-:-:S02]  /*3450*/  IMAD R30, R25, UR6, RZ ;  /* 0x00000006191e7c24 */ /* 0x000fc4000f8e02ff */
[----:B------:R-:W-:Y:S02]  /*3460*/  IMAD.IADD R27, R27, 0x1, R7 ;  /* 0x000000011b1b7824 */ /* 0x000fe400078e0207 */
[C---:B------:R-:W-:Y:S02]  /*3470*/  IMAD R7, R35.reuse, UR7, R30 ;  /* 0x0000000723077c24 */ /* 0x040fe4000f8e021e */
[----:B------:R-:W-:-:S03]  /*3480*/  IMAD.WIDE.U32 R28, R35, UR6, R26 ;  /* 0x00000006231c7c25 */ /* 0x000fc6000f8e001a */
[----:B------:R-:W-:-:S04]  /*3490*/  IADD3 R28, P1, R28, UR10, RZ ;  /* 0x0000000a1c1c7c10 */ /* 0x000fc8000ff3e0ff */
[--C-:B------:R-:W-:Y:S02]  /*34a0*/  IADD3.X R29, R29, UR11, R7.reuse, P1, !PT ;  /* 0x0000000b1d1d7c10 */ /* 0x100fe40008ffe407 */
[----:B------:R-:W-:Y:S01]  /*34b0*/  PRMT R7, RZ, 0x7610, R7 ;  /* 0x00007610ff077816 */ /* 0x000fe20000000007 */
[----:B------:R-:W-:Y:S06]  /*34c0*/  @P4 BRA `(.L_x_40) ;  /* 0x0000000000044947 */ /* 0x000fec0003800000 */
[----:B------:R0:W5:Y:S02]  /*34d0*/  LDG.E.U8 R7, desc[UR16][R28.64] ;  /* 0x000000101c077981 */ /* 0x000164000c1e1100 */
.L_x_40:
[----:B------:R-:W-:Y:S05]  /*34e0*/  BSYNC B1 ;  /* 0x0000000000017941 */ /* 0x000fea0003800000 */
.L_x_39:
[----:B-----5:R-:W-:Y:S01]  /*34f0*/  LOP3.LUT R7, R7, 0xff, RZ, 0xc0, !PT ;  /* 0x000000ff07077812 */ /* 0x020fe200078ec0ff */
[----:B------:R-:W-:Y:S01]  /*3500*/  BSSY B1, `(.L_x_41) ;  /* 0x000000b000017945 */ /* 0x000fe20003800000 */
[----:B------:R-:W-:Y:S02]  /*3510*/  ISETP.LT.OR P2, PT, R33, 0x2, !P0 ;  /* 0x000000022100780c */ /* 0x000fe40004741670 */
[----:B------:R-:W-:-:S05]  /*3520*/  F2FP.F16.E5M2.UNPACK_B R7, R7 ;  /* 0x00000007ff07723e */ /* 0x000fca00020004ff */
[----:B------:R-:W-:Y:S01]  /*3530*/  HADD2.F32 R30, -RZ, R7.H0_H0 ;  /* 0x20000007ff1e7230 */ /* 0x000fe20000004100 */
[----:B------:R-:W-:-:S04]  /*3540*/  PRMT R7, RZ, 0x7610, R7 ;  /* 0x00007610ff077816 */ /* 0x000fc80000000007 */
[----:B------:R-:W-:-:S04]  /*3550*/  FMUL R30, R30, R9 ;  /* 0x000000091e1e7220 */ /* 0x000fc80000400000 */
[----:B--2---:R-:W-:-:S05]  /*3560*/  FFMA R30, R147, R8, R30 ;  /* 0x00000008931e7223 */ /* 0x004fca000000001e */
[----:B------:R-:W-:-:S05]  /*3570*/  F2FP.SATFINITE.E5M2.F32.PACK_AB_MERGE_C R31, RZ, R30, RZ ;  /* 0x0000001eff1f723e */ /* 0x000fca00048060ff */
[----:B------:R1:W-:Y:S01]  /*3580*/  @!P4 STG.E.U8 desc[UR16][R16.64], R31 ;  /* 0x0000001f1000c986 */ /* 0x0003e2000c101110 */
[----:B------:R-:W-:Y:S05]  /*3590*/  @P2 BRA `(.L_x_42) ;  /* 0x0000000000042947 */ /* 0x000fea0003800000 */
[----:B------:R2:W5:Y:S02]  /*35a0*/  LDG.E.U8 R7, desc[UR16][R28.64+0x1] ;  /* 0x000001101c077981 */ /* 0x000564000c1e1100 */
.L_x_42:
[----:B------:R-:W-:Y:S05]  /*35b0*/  BSYNC B1 ;  /* 0x0000000000017941 */ /* 0x000fea0003800000 */
.L_x_41:
[----:B-----5:R-:W-:Y:S01]  /*35c0*/  LOP3.LUT R7, R7, 0xff, RZ, 0xc0, !PT ;  /* 0x000000ff07077812 */ /* 0x020fe200078ec0ff */
[----:B------:R-:W-:Y:S01]  /*35d0*/  BSSY B1, `(.L_x_43) ;  /* 0x0000013000017945 */ /* 0x000fe20003800000 */
[----:B------:R-:W-:Y:S02]  /*35e0*/  IADD3 R37, P1, R35, 0x8, RZ ;  /* 0x0000000823257810 */ /* 0x000fe40007f3e0ff */
[----:B------:R-:W-:-:S03]  /*35f0*/  F2FP.F16.E5M2.UNPACK_B R7, R7 ;  /* 0x00000007ff07723e */ /* 0x000fc600020004ff */
[----:B-1----:R-:W-:Y:S01]  /*3600*/  IMAD.X R31, RZ, RZ, R25, P1 ;  /* 0x000000ffff1f7224 */ /* 0x002fe200008e0619 */
[----:B------:R-:W-:Y:S01]  /*3610*/  ISETP.GE.AND P1, PT, R34, 0x9, PT ;  /* 0x000000092200780c */ /* 0x000fe20003f26270 */
[----:B------:R-:W-:Y:S02]  /*3620*/  HADD2.F32 R30, -RZ, R7.H0_H0 ;  /* 0x20000007ff1e7230 */ /* 0x000fe40000004100 */
[----:B------:R-:W-:Y:S01]  /*3630*/  IMAD R36, R31, UR6, RZ ;  /* 0x000000061f247c24 */ /* 0x000fe2000f8e02ff */
[----:B------:R-:W-:Y:S02]  /*3640*/  ISETP.LT.OR P5, PT, R33, 0x1, !P1 ;  /* 0x000000012100780c */ /* 0x000fe40004fa1670 */
[----:B------:R-:W-:Y:S01]  /*3650*/  FMUL R7, R30, R9 ;  /* 0x000000091e077220 */ /* 0x000fe20000400000 */
[----:B------:R-:W-:-:S04]  /*3660*/  IMAD.WIDE.U32 R30, R37, UR6, R26 ;  /* 0x00000006251e7c25 */ /* 0x000fc8000f8e001a */
[----:B------:R-:W-:Y:S01]  /*3670*/  FFMA R7, R142, R8, R7 ;  /* 0x000000088e077223 */ /* 0x000fe20000000007 */
[----:B------:R-:W-:Y:S01]  /*3680*/  IMAD R37, R37, UR7, R36 ;  /* 0x0000000725257c24 */ /* 0x000fe2000f8e0224 */
[----:B------:R-:W-:-:S03]  /*3690*/  IADD3 R30, P4, R30, UR10, RZ ;  /* 0x0000000a1e1e7c10 */ /* 0x000fc6000ff9e0ff */
[----:B------:R-:W-:Y:S02]  /*36a0*/  F2FP.SATFINITE.E5M2.F32.PACK_AB_MERGE_C R39, RZ, R7, RZ ;  /* 0x00000007ff27723e */ /* 0x000fe400048060ff */
[----:B------:R-:W-:Y:S02]  /*36b0*/  IADD3.X R31, R31, UR11, R37, P4, !PT ;  /* 0x0000000b1f1f7c10 */ /* 0x000fe4000a7fe425 */
[----:B------:R-:W-:Y:S01]  /*36c0*/  PRMT R7, RZ, 0x7610, R7 ;  /* 0x00007610ff077816 */ /* 0x000fe20000000007 */
[----:B------:R1:W-:Y:S01]  /*36d0*/  @!P2 STG.E.U8 desc[UR16][R16.64+0x1], R39 ;  /* 0x000001271000a986 */ /* 0x0003e2000c101110 */
[----:B------:R-:W-:Y:S05]  /*36e0*/  @P5 BRA `(.L_x_44) ;  /* 0x0000000000045947 */ /* 0x000fea0003800000 */
[----:B------:R3:W5:Y:S02]  /*36f0*/  LDG.E.U8 R7, desc[UR16][R30.64] ;  /* 0x000000101e077981 */ /* 0x000764000c1e1100 */
.L_x_44:
[----:B------:R-:W-:Y:S05]  /*3700*/  BSYNC B1 ;  /* 0x0000000000017941 */ /* 0x000fea0003800000 */
.L_x_43:
[----:B-----5:R-:W-:Y:S01]  /*3710*/  LOP3.LUT R7, R7, 0xff, RZ, 0xc0, !PT ;  /* 0x000000ff07077812 */ /* 0x020fe200078ec0ff */
[----:B------:R-:W-:Y:S01]  /*3720*/  BSSY B1, `(.L_x_45) ;  /* 0x000000b000017945 */ /* 0x000fe20003800000 */
[----:B------:R-:W-:Y:S02]  /*3730*/  ISETP.LT.OR P2, PT, R33, 0x2, !P1 ;  /* 0x000000022100780c */ /* 0x000fe40004f41670 */
[----:B------:R-:W-:-:S05]  /*3740*/  F2FP.F16.E5M2.UNPACK_B R7, R7 ;  /* 0x00000007ff07723e */ /* 0x000fca00020004ff */
[----:B------:R-:W-:Y:S01]  /*3750*/  HADD2.F32 R36, -RZ, R7.H0_H0 ;  /* 0x20000007ff247230 */ /* 0x000fe20000004100 */
[----:B------:R-:W-:-:S04]  /*3760*/  PRMT R7, RZ, 0x7610, R7 ;  /* 0x00007610ff077816 */ /* 0x000fc80000000007 */
[----:B------:R-:W-:-:S04]  /*3770*/  FMUL R36, R36, R9 ;  /* 0x0000000924247220 */ /* 0x000fc80000400000 */
[----:B------:R-:W-:-:S05]  /*3780*/  FFMA R36, R145, R8, R36 ;  /* 0x0000000891247223 */ /* 0x000fca0000000024 */
[----:B------:R-:W-:-:S05]  /*3790*/  F2FP.SATFINITE.E5M2.F32.PACK_AB_MERGE_C R37, RZ, R36, RZ ;  /* 0x00000024ff25723e */ /* 0x000fca00048060ff */
[----:B------:R4:W-:Y:S01]  /*37a0*/  @!P5 STG.E.U8 desc[UR16][R14.64], R37 ;  /* 0x000000250e00d986 */ /* 0x0009e2000c101110 */
[----:B------:R-:W-:Y:S05]  /*37b0*/  @P2 BRA `(.L_x_46) ;  /* 0x0000000000042947 */ /* 0x000fea0003800000 */
[----:B------:R0:W5:Y:S02]  /*37c0*/  LDG.E.U8 R7, desc[UR16][R30.64+0x1] ;  /* 0x000001101e077981 */ /* 0x000164000c1e1100 */
.L_x_46:
[----:B------:R-:W-:Y:S05]  /*37d0*/  BSYNC B1 ;  /* 0x0000000000017941 */ /* 0x000fea0003800000 */
.L_x_45:
[----:B-----5:R-:W-:Y:S01]  /*37e0*/  LOP3.LUT R7, R7, 0xff, RZ, 0xc0, !PT ;  /* 0x000000ff07077812 */ /* 0x020fe200078ec0ff */
[----:B------:R-:W-:Y:S01]  /*37f0*/  BSSY B1, `(.L_x_47) ;  /* 0x000000b000017945 */ /* 0x000fe20003800000 */
[----:B------:R-:W-:Y:S02]  /*3800*/  ISETP.LT.OR P4, PT, R33, 0x9, !P0 ;  /* 0x000000092100780c */ /* 0x000fe40004781670 */
[----:B------:R-:W-:-:S05]  /*3810*/  F2FP.F16.E5M2.UNPACK_B R7, R7 ;  /* 0x00000007ff07723e */ /* 0x000fca00020004ff */
[----:B------:R-:W-:-:S05]  /*3820*/  HADD2.F32 R36, -RZ, R7.H0_H0 ;  /* 0x20000007ff247230 */ /* 0x000fca0000004100 */
[----:B------:R-:W-:-:S04]  /*3830*/  FMUL R7, R36, R9 ;  /* 0x0000000924077220 */ /* 0x000fc80000400000 */
[----:B------:R-:W-:-:S05]  /*3840*/  FFMA R7, R140, R8, R7 ;  /* 0x000000088c077223 */ /* 0x000fca0000000007 */
[----:B----4-:R-:W-:Y:S02]  /*3850*/  F2FP.SATFINITE.E5M2.F32.PACK_AB_MERGE_C R37, RZ, R7, RZ ;  /* 0x00000007ff25723e */ /* 0x010fe400048060ff */
[----:B------:R-:W-:-:S03]  /*3860*/  PRMT R7, RZ, 0x7610, R7 ;  /* 0x00007610ff077816 */ /* 0x000fc60000000007 */
[----:B------:R4:W-:Y:S01]  /*3870*/  @!P2 STG.E.U8 desc[UR16][R14.64+0x1], R37 ;  /* 0x000001250e00a986 */ /* 0x0009e2000c101110 */
[----:B------:R-:W-:Y:S05]  /*3880*/  @P4 BRA `(.L_x_48) ;  /* 0x0000000000044947 */ /* 0x000fea0003800000 */
[----:B------:R0:W5:Y:S02]  /*3890*/  LDG.E.U8 R7, desc[UR16][R28.64+0x8] ;  /* 0x000008101c077981 */ /* 0x000164000c1e1100 */
.L_x_48:
[----:B------:R-:W-:Y:S05]  /*38a0*/  BSYNC B1 ;  /* 0x0000000000017941 */ /* 0x000fea0003800000 */
.L_x_47:
        /* <DEDUP_REMOVED lines=8> */
[----:B----4-:R-:W-:-:S05]  /*3930*/  F2FP.SATFINITE.E5M2.F32.PACK_AB_MERGE_C R37, RZ, R36, RZ ;  /* 0x00000024ff25723e */ /* 0x010fca00048060ff */
[----:B------:R4:W-:Y:S01]  /*3940*/  @!P4 STG.E.U8 desc[UR16][R16.64+0x8], R37 ;  /* 0x000008251000c986 */ /* 0x0009e2000c101110 */
[----:B------:R-:W-:Y:S05]  /*3950*/  @P2 BRA `(.L_x_50) ;  /* 0x0000000000042947 */ /* 0x000fea0003800000 */
[----:B------:R0:W5:Y:S02]  /*3960*/  LDG.E.U8 R7, desc[UR16][R28.64+0x9] ;  /* 0x000009101c077981 */ /* 0x000164000c1e1100 */
.L_x_50:
[----:B------:R-:W-:Y:S05]  /*3970*/  BSYNC B1 ;  /* 0x0000000000017941 */ /* 0x000fea0003800000 */
.L_x_49:
        /* <DEDUP_REMOVED lines=12> */
.L_x_52:
[----:B------:R-:W-:Y:S05]  /*3a40*/  BSYNC B1 ;  /* 0x0000000000017941 */ /* 0x000fea0003800000 */
.L_x_51:
        /* <DEDUP_REMOVED lines=12> */
.L_x_54:
[----:B------:R-:W-:Y:S05]  /*3b10*/  BSYNC B1 ;  /* 0x0000000000017941 */ /* 0x000fea0003800000 */
.L_x_53:
        /* <DEDUP_REMOVED lines=12> */
.L_x_56:
[----:B------:R-:W-:Y:S05]  /*3be0*/  BSYNC B1 ;  /* 0x0000000000017941 */ /* 0x000fea0003800000 */
.L_x_55:
        /* <DEDUP_REMOVED lines=12> */
.L_x_58:
[----:B------:R-:W-:Y:S05]  /*3cb0*/  BSYNC B1 ;  /* 0x0000000000017941 */ /* 0x000fea0003800000 */
.L_x_57:
        /* <DEDUP_REMOVED lines=12> */
.L_x_60:
[----:B------:R-:W-:Y:S05]  /*3d80*/  BSYNC B1 ;  /* 0x0000000000017941 */ /* 0x000fea0003800000 */
.L_x_59:
        /* <DEDUP_REMOVED lines=12> */
.L_x_62:
[----:B------:R-:W-:Y:S05]  /*3e50*/  BSYNC B1 ;  /* 0x0000000000017941 */ /* 0x000fea0003800000 */
.L_x_61:
        /* <DEDUP_REMOVED lines=12> */
.L_x_64:
[----:B------:R-:W-:Y:S05]  /*3f20*/  BSYNC B1 ;  /* 0x0000000000017941 */ /* 0x000fea0003800000 */
.L_x_63:
        /* <DEDUP_REMOVED lines=12> */
.L_x_66:
[----:B------:R-:W-:Y:S05]  /*3ff0*/  BSYNC B1 ;  /* 0x0000000000017941 */ /* 0x000fea0003800000 */
.L_x_65:
        /* <DEDUP_REMOVED lines=12> */
.L_x_68:
[----:B------:R-:W-:Y:S05]  /*40c0*/  BSYNC B1 ;  /* 0x0000000000017941 */ /* 0x000fea0003800000 */
.L_x_67:
        /* <DEDUP_REMOVED lines=12> */
.L_x_70:
[----:B------:R-:W-:Y:S05]  /*4190*/  BSYNC B1 ;  /* 0x0000000000017941 */ /* 0x000fea0003800000 */
.L_x_69:
        /* <DEDUP_REMOVED lines=12> */
.L_x_72:
[----:B------:R-:W-:Y:S05]  /*4260*/  BSYNC B1 ;  /* 0x0000000000017941 */ /* 0x000fea0003800000 */
.L_x_71:
        /* <DEDUP_REMOVED lines=12> */
.L_x_74:
[----:B------:R-:W-:Y:S05]  /*4330*/  BSYNC B1 ;  /* 0x0000000000017941 */ /* 0x000fea0003800000 */
.L_x_73:
        /* <DEDUP_REMOVED lines=12> */
.L_x_76:
[----:B------:R-:W-:Y:S05]  /*4400*/  BSYNC B1 ;  /* 0x0000000000017941 */ /* 0x000fea0003800000 */
.L_x_75:
        /* <DEDUP_REMOVED lines=12> */
.L_x_78:
[----:B------:R-:W-:Y:S05]  /*44d0*/  BSYNC B1 ;  /* 0x0000000000017941 */ /* 0x000fea0003800000 */
.L_x_77:
        /* <DEDUP_REMOVED lines=12> */
.L_x_80:
[----:B------:R-:W-:Y:S05]  /*45a0*/  BSYNC B1 ;  /* 0x0000000000017941 */ /* 0x000fea0003800000 */
.L_x_79:
        /* <DEDUP_REMOVED lines=12> */
.L_x_82:
[----:B------:R-:W-:Y:S05]  /*4670*/  BSYNC B1 ;  /* 0x0000000000017941 */ /* 0x000fea0003800000 */
.L_x_81:
        /* <DEDUP_REMOVED lines=12> */
.L_x_84:
[----:B------:R-:W-:Y:S05]  /*4740*/  BSYNC B1 ;  /* 0x0000000000017941 */ /* 0x000fea0003800000 */
.L_x_83:
        /* <DEDUP_REMOVED lines=12> */
.L_x_86:
[----:B------:R-:W-:Y:S05]  /*4810*/  BSYNC B1 ;  /* 0x0000000000017941 */ /* 0x000fea0003800000 */
.L_x_85:
        /* <DEDUP_REMOVED lines=12> */
.L_x_88:
[----:B------:R-:W-:Y:S05]  /*48e0*/  BSYNC B1 ;  /* 0x0000000000017941 */ /* 0x000fea0003800000 */
.L_x_87:
        /* <DEDUP_REMOVED lines=12> */
.L_x_90:
[----:B------:R-:W-:Y:S05]  /*49b0*/  BSYNC B1 ;  /* 0x0000000000017941 */ /* 0x000fea0003800000 */
.L_x_89:
        /* <DEDUP_REMOVED lines=12> */
.L_x_92:
[----:B------:R-:W-:Y:S05]  /*4a80*/  BSYNC B1 ;  /* 0x0000000000017941 */ /* 0x000fea0003800000 */
.L_x_91:
        /* <DEDUP_REMOVED lines=12> */
.L_x_94:
[----:B------:R-:W-:Y:S05]  /*4b50*/  BSYNC B1 ;  /* 0x0000000000017941 */ /* 0x000fea0003800000 */
.L_x_93:
        /* <DEDUP_REMOVED lines=12> */
.L_x_96:
[----:B------:R-:W-:Y:S05]  /*4c20*/  BSYNC B1 ;  /* 0x0000000000017941 */ /* 0x000fea0003800000 */
.L_x_95:
        /* <DEDUP_REMOVED lines=12> */
.L_x_98:
[----:B------:R-:W-:Y:S05]  /*4cf0*/  BSYNC B1 ;  /* 0x0000000000017941 */ /* 0x000fea0003800000 */
.L_x_97:
[----:B-----5:R-:W-:Y:S01]  /*4d00*/  LOP3.LUT R7, R7, 0xff, RZ, 0xc0, !PT ;  /* 0x000000ff07077812 */ /* 0x020fe200078ec0ff */
[----:B------:R-:W-:Y:S01]  /*4d10*/  BSSY B1, `(.L_x_99) ;  /* 0x000000b000017945 */ /* 0x000fe20003800000 */
[----:B------:R-:W-:Y:S02]  /*4d20*/  ISETP.LT.OR P2, PT, R33, 0x39, !P1 ;  /* 0x000000392100780c */ /* 0x000fe40004f41670 */
[----:B------:R-:W-:-:S05]  /*4d30*/  F2FP.F16.E5M2.UNPACK_B R7, R7 ;  /* 0x00000007ff07723e */ /* 0x000fca00020004ff */
[----:B0-2---:R-:W-:-:S05]  /*4d40*/  HADD2.F32 R28, -RZ, R7.H0_H0 ;  /* 0x20000007ff1c7230 */ /* 0x005fca0000004100 */
[----:B------:R-:W-:-:S04]  /*4d50*/  FMUL R7, R28, R9 ;  /* 0x000000091c077220 */ /* 0x000fc80000400000 */
[----:B------:R-:W-:-:S05]  /*4d60*/  FFMA R7, R114, R8, R7 ;  /* 0x0000000872077223 */ /* 0x000fca0000000007 */
[----:B------:R-:W-:Y:S02]  /*4d70*/  F2FP.SATFINITE.E5M2.F32.PACK_AB_MERGE_C R29, RZ, R7, RZ ;  /* 0x00000007ff1d723e */ /* 0x000fe400048060ff */
[----:B------:R-:W-:-:S03]  /*4d80*/  PRMT R7, RZ, 0x7610, R7 ;  /* 0x00007610ff077816 */ /* 0x000fc60000000007 */
[----:B------:R0:W-:Y:S01]  /*4d90*/  @!P0 STG.E.U8 desc[UR16][R16.64+0x39], R29 ;  /* 0x0000391d10008986 */ /* 0x0001e2000c101110 */
[----:B------:R-:W-:Y:S05]  /*4da0*/  @P2 BRA `(.L_x_100) ;  /* 0x0000000000042947 */ /* 0x000fea0003800000 */
[----:B------:R2:W5:Y:S02]  /*4db0*/  LDG.E.U8 R7, desc[UR16][R30.64+0x38] ;  /* 0x000038101e077981 */ /* 0x000564000c1e1100 */
.L_x_100:
[----:B------:R-:W-:Y:S05]  /*4dc0*/  BSYNC B1 ;  /* 0x0000000000017941 */ /* 0x000fea0003800000 */
.L_x_99:
[----:B-----5:R-:W-:Y:S01]  /*4dd0*/  LOP3.LUT R7, R7, 0xff, RZ, 0xc0, !PT ;  /* 0x000000ff07077812 */ /* 0x020fe200078ec0ff */
[----:B------:R-:W-:Y:S01]  /*4de0*/  BSSY B1, `(.L_x_101) ;  /* 0x000000b000017945 */ /* 0x000fe20003800000 */
[----:B------:R-:W-:Y:S02]  /*4df0*/  ISETP.LT.OR P1, PT, R33, 0x3a, !P1 ;  /* 0x0000003a2100780c */ /* 0x000fe40004f21670 */
[----:B------:R-:W-:-:S05]  /*4e00*/  F2FP.F16.E5M2.UNPACK_B R7, R7 ;  /* 0x00000007ff07723e */ /* 0x000fca00020004ff */
[----:B01--4-:R-:W-:Y:S01]  /*4e10*/  HADD2.F32 R16, -RZ, R7.H0_H0 ;  /* 0x20000007ff107230 */ /* 0x013fe20000004100 */
[----:B------:R-:W-:-:S04]  /*4e20*/  PRMT R7, RZ, 0x7610, R7 ;  /* 0x00007610ff077816 */ /* 0x000fc80000000007 */
[----:B------:R-:W-:-:S04]  /*4e30*/  FMUL R16, R16, R9 ;  /* 0x0000000910107220 */ /* 0x000fc80000400000 */
[----:B------:R-:W-:-:S05]  /*4e40*/  FFMA R16, R117, R8, R16 ;  /* 0x0000000875107223 */ /* 0x000fca0000000010 */
[----:B------:R-:W-:-:S05]  /*4e50*/  F2FP.SATFINITE.E5M2.F32.PACK_AB_MERGE_C R17, RZ, R16, RZ ;  /* 0x00000010ff11723e */ /* 0x000fca00048060ff */
[----:B------:R0:W-:Y:S01]  /*4e60*/  @!P2 STG.E.U8 desc[UR16][R14.64+0x38], R17 ;  /* 0x000038110e00a986 */ /* 0x0001e2000c101110 */
[----:B------:R-:W-:Y:S05]  /*4e70*/  @P1 BRA `(.L_x_102) ;  /* 0x0000000000041947 */ /* 0x000fea0003800000 */
[----:B------:R1:W5:Y:S02]  /*4e80*/  LDG.E.U8 R7, desc[UR16][R30.64+0x39] ;  /* 0x000039101e077981 */ /* 0x000364000c1e1100 */
.L_x_102:
[----:B------:R-:W-:Y:S05]  /*4e90*/  BSYNC B1 ;  /* 0x0000000000017941 */ /* 0x000fea0003800000 */
.L_x_101:
[----:B-----5:R-:W-:Y:S01]  /*4ea0*/  LOP3.LUT R7, R7, 0xff, RZ, 0xc0, !PT ;  /* 0x000000ff07077812 */ /* 0x020fe200078ec0ff */
[----:B------:R-:W-:Y:S01]  /*4eb0*/  BSSY B1, `(.L_x_103) ;  /* 0x0000013000017945 */ /* 0x000fe20003800000 */
[----:B------:R-:W-:Y:S02]  /*4ec0*/  IADD3 R29, P0, R35, 0x80, RZ ;  /* 0x00000080231d7810 */ /* 0x000fe40007f1e0ff */
[----:B------:R-:W-:-:S03]  /*4ed0*/  F2FP.F16.E5M2.UNPACK_B R7, R7 ;  /* 0x00000007ff07723e */ /* 0x000fc600020004ff */
[----:B0-----:R-:W-:Y:S01]  /*4ee0*/  IMAD.X R17, RZ, RZ, R25, P0 ;  /* 0x000000ffff117224 */ /* 0x001fe200000e0619 */
        /* <DEDUP_REMOVED lines=9> */
[----:B-123--:R-:W-:Y:S02]  /*4f80*/  F2FP.SATFINITE.E5M2.F32.PACK_AB_MERGE_C R31, RZ, R7, RZ ;  /* 0x00000007ff1f723e */ /* 0x00efe400048060ff */
[----:B------:R-:W-:Y:S02]  /*4f90*/  IADD3.X R17, R17, UR11, R29, P2, !PT ;  /* 0x0000000b11117c10 */ /* 0x000fe400097fe41d */
[----:B------:R-:W-:Y:S01]  /*4fa0*/  PRMT R7, RZ, 0x7610, R7 ;  /* 0x00007610ff077816 */ /* 0x000fe20000000007 */
[----:B------:R0:W-:Y:S01]  /*4fb0*/  @!P1 STG.E.U8 desc[UR16][R14.64+0x39], R31 ;  /* 0x0000391f0e009986 */ /* 0x0001e2000c101110 */
[----:B------:R-:W-:Y:S05]  /*4fc0*/  @P4 BRA `(.L_x_104) ;  /* 0x0000000000044947 */ /* 0x000fea0003800000 */
[----:B------:R1:W5:Y:S02]  /*4fd0*/  LDG.E.U8 R7, desc[UR16][R16.64] ;  /* 0x0000001010077981 */ /* 0x000364000c1e1100 */
.L_x_104:
[----:B------:R-:W-:Y:S05]  /*4fe0*/  BSYNC B1 ;  /* 0x0000000000017941 */ /* 0x000fea0003800000 */
.L_x_103:
[----:B-----5:R-:W-:Y:S01]  /*4ff0*/  LOP3.LUT R7, R7, 0xff, RZ, 0xc0, !PT ;  /* 0x000000ff07077812 */ /* 0x020fe200078ec0ff */
[----:B------:R-:W-:Y:S01]  /*5000*/  BSSY B1, `(.L_x_105) ;  /* 0x000000b000017945 */ /* 0x000fe20003800000 */
[----:B------:R-:W-:Y:S02]  /*5010*/  ISETP.LT.OR P2, PT, R33, 0x2, !P0 ;  /* 0x000000022100780c */ /* 0x000fe40004741670 */
[----:B------:R-:W-:-:S05]  /*5020*/  F2FP.F16.E5M2.UNPACK_B R7, R7 ;  /* 0x00000007ff07723e */ /* 0x000fca00020004ff */
[----:B0-----:R-:W-:Y:S01]  /*5030*/  HADD2.F32 R14, -RZ, R7.H0_H0 ;  /* 0x20000007ff0e7230 */ /* 0x001fe20000004100 */
[----:B------:R-:W-:-:S04]  /*5040*/  PRMT R7, RZ, 0x7610, R7 ;  /* 0x00007610ff077816 */ /* 0x000fc80000000007 */
[----:B------:R-:W-:-:S04]  /*5050*/  FMUL R14, R14, R9 ;  /* 0x000000090e0e7220 */ /* 0x000fc80000400000 */
[----:B------:R-:W-:-:S05]  /*5060*/  FFMA R14, R115, R8, R14 ;  /* 0x00000008730e7223 */ /* 0x000fca000000000e */
[----:B------:R-:W-:-:S05]  /*5070*/  F2FP.SATFINITE.E5M2.F32.PACK_AB_MERGE_C R15, RZ, R14, RZ ;  /* 0x0000000eff0f723e */ /* 0x000fca00048060ff */
[----:B------:R0:W-:Y:S01]  /*5080*/  @!P4 STG.E.U8 desc[UR16][R12.64], R15 ;  /* 0x0000000f0c00c986 */ /* 0x0001e2000c101110 */
[----:B------:R-:W-:Y:S05]  /*5090*/  @P2 BRA `(.L_x_106) ;  /* 0x0000000000042947 */ /* 0x000fea0003800000 */
[----:B------:R2:W5:Y:S02]  /*50a0*/  LDG.E.U8 R7, desc[UR16][R16.64+0x1] ;  /* 0x0000011010077981 */ /* 0x000564000c1e1100 */
.L_x_106:
[----:B------:R-:W-:Y:S05]  /*50b0*/  BSYNC B1 ;  /* 0x0000000000017941 */ /* 0x000fea0003800000 */
.L_x_105:
[----:B-----5:R-:W-:Y:S01]  /*50c0*/  LOP3.LUT R7, R7, 0xff, RZ, 0xc0, !PT ;  /* 0x000000ff07077812 */ /* 0x020fe200078ec0ff */
[----:B------:R-:W-:Y:S01]  /*50d0*/  BSSY B1, `(.L_x_107) ;  /* 0x0000013000017945 */ /* 0x000fe20003800000 */
[----:B------:R-:W-:Y:S02]  /*50e0*/  IADD3 R35, P1, R35, 0x88, RZ ;  /* 0x0000008823237810 */ /* 0x000fe40007f3e0ff */
[----:B------:R-:W-:-:S03]  /*50f0*/  F2FP.F16.E5M2.UNPACK_B R7, R7 ;  /* 0x00000007ff07723e */ /* 0x000fc600020004ff */
[----:B------:R-:W-:Y:S01]  /*5100*/  IMAD.X R24, RZ, RZ, R25, P1 ;  /* 0x000000ffff187224 */ /* 0x000fe200008e0619 */
[----:B------:R-:W-:Y:S01]  /*5110*/  ISETP.GE.AND P1, PT, R34, 0x89, PT ;  /* 0x000000892200780c */ /* 0x000fe20003f26270 */
[----:B------:R-:W-:Y:S02]  /*5120*/  HADD2.F32 R14, -RZ, R7.H0_H0 ;  /* 0x20000007ff0e7230 */ /* 0x000fe40000004100 */
[----:B------:R-:W-:Y:S01]  /*5130*/  IMAD R24, R24, UR6, RZ ;  /* 0x0000000618187c24 */ /* 0x000fe2000f8e02ff */
[----:B------:R-:W-:Y:S01]  /*5140*/  ISETP.LT.OR P5, PT, R33, 0x1, !P1 ;  /* 0x000000012100780c */ /* 0x000fe20004fa1670 */
[----:B------:R-:W-:-:S04]  /*5150*/  IMAD.WIDE.U32 R26, R35, UR6, R26 ;  /* 0x00000006231a7c25 */ /* 0x000fc8000f8e001a */
[----:B------:R-:W-:Y:S01]  /*5160*/  FMUL R7, R14, R9 ;  /* 0x000000090e077220 */ /* 0x000fe20000400000 */
[----:B------:R-:W-:-:S03]  /*5170*/  IMAD R35, R35, UR7, R24 ;  /* 0x0000000723237c24 */ /* 0x000fc6000f8e0218 */
[----:B------:R-:W-:Y:S01]  /*5180*/  FFMA R7, R110, R8, R7 ;  /* 0x000000086e077223 */ /* 0x000fe20000000007 */
[----:B------:R-:W-:-:S04]  /*5190*/  IADD3 R14, P4, R26, UR10, RZ ;  /* 0x0000000a1a0e7c10 */ /* 0x000fc8000ff9e0ff */
[----:B------:R-:W-:Y:S02]  /*51a0*/  F2FP.SATFINITE.E5M2.F32.PACK_AB_MERGE_C R25, RZ, R7, RZ ;  /* 0x00000007ff19723e */ /* 0x000fe400048060ff */
[----:B0-----:R-:W-:Y:S02]  /*51b0*/  IADD3.X R15, R27, UR11, R35, P4, !PT ;  /* 0x0000000b1b0f7c10 */ /* 0x001fe4000a7fe423 */
[----:B------:R-:W-:Y:S01]  /*51c0*/  PRMT R7, RZ, 0x7610, R7 ;  /* 0x00007610ff077816 */ /* 0x000fe20000000007 */
[----:B------:R0:W-:Y:S01]  /*51d0*/  @!P2 STG.E.U8 desc[UR16][R12.64+0x1], R25 ;  /* 0x000001190c00a986 */ /* 0x0001e2000c101110 */
[----:B------:R-:W-:Y:S05]  /*51e0*/  @P5 BRA `(.L_x_108) ;  /* 0x0000000000045947 */ /* 0x000fea0003800000 */
[----:B------:R3:W5:Y:S02]  /*51f0*/  LDG.E.U8 R7, desc[UR16][R14.64] ;  /* 0x000000100e077981 */ /* 0x000764000c1e1100 */
.L_x_108:
[----:B------:R-:W-:Y:S05]  /*5200*/  BSYNC B1 ;  /* 0x0000000000017941 */ /* 0x000fea0003800000 */
.L_x_107:
        /* <DEDUP_REMOVED lines=8> */
[----:B0-----:R-:W-:-:S05]  /*5290*/  F2FP.SATFINITE.E5M2.F32.PACK_AB_MERGE_C R25, RZ, R24, RZ ;  /* 0x00000018ff19723e */ /* 0x001fca00048060ff */
[----:B------:R0:W-:Y:S01]  /*52a0*/  @!P5 STG.E.U8 desc[UR16][R10.64], R25 ;  /* 0x000000190a00d986 */ /* 0x0001e2000c101110 */
[----:B------:R-:W-:Y:S05]  /*52b0*/  @P2 BRA `(.L_x_110) ;  /* 0x0000000000042947 */ /* 0x000fea0003800000 */
[----:B------:R4:W5:Y:S02]  /*52c0*/  LDG.E.U8 R7, desc[UR16][R14.64+0x1] ;  /* 0x000001100e077981 */ /* 0x000964000c1e1100 */
.L_x_110:
[----:B------:R-:W-:Y:S05]  /*52d0*/  BSYNC B1 ;  /* 0x0000000000017941 */ /* 0x000fea0003800000 */
.L_x_109:
[----:B-----5:R-:W-:Y:S01]  /*52e0*/  LOP3.LUT R7, R7, 0xff, RZ, 0xc0, !PT ;  /* 0x000000ff07077812 */ /* 0x020fe200078ec0ff */
[----:B------:R-:W-:Y:S01]  /*52f0*/  BSSY B1, `(.L_x_111) ;  /* 0x000000b000017945 */ /* 0x000fe20003800000 */
[----:B------:R-:W-:Y:S02]  /*5300*/  ISETP.LT.OR P4, PT, R33, 0x9, !P0 ;  /* 0x000000092100780c */ /* 0x000fe40004781670 */
[----:B------:R-:W-:-:S05]  /*5310*/  F2FP.F16.E5M2.UNPACK_B R7, R7 ;  /* 0x00000007ff07723e */ /* 0x000fca00020004ff */
[----:B------:R-:W-:-:S05]  /*5320*/  HADD2.F32 R24, -RZ, R7.H0_H0 ;  /* 0x20000007ff187230 */ /* 0x000fca0000004100 */
[----:B------:R-:W-:-:S04]  /*5330*/  FMUL R7, R24, R9 ;  /* 0x0000000918077220 */ /* 0x000fc80000400000 */
[----:B------:R-:W-:-:S05]  /*5340*/  FFMA R7, R108, R8, R7 ;  /* 0x000000086c077223 */ /* 0x000fca0000000007 */
[----:B0-----:R-:W-:Y:S02]  /*5350*/  F2FP.SATFINITE.E5M2.F32.PACK_AB_MERGE_C R25, RZ, R7, RZ ;  /* 0x00000007ff19723e */ /* 0x001fe400048060ff */
[----:B------:R-:W-:-:S03]  /*5360*/  PRMT R7, RZ, 0x7610, R7 ;  /* 0x00007610ff077816 */ /* 0x000fc60000000007 */
[----:B------:R0:W-:Y:S01]  /*5370*/  @!P2 STG.E.U8 desc[UR16][R10.64+0x1], R25 ;  /* 0x000001190a00a986 */ /* 0x0001e2000c101110 */
[----:B------:R-:W-:Y:S05]  /*5380*/  @P4 BRA `(.L_x_112) ;  /* 0x0000000000044947 */ /* 0x000fea0003800000 */
[----:B------:R0:W5:Y:S02]  /*5390*/  LDG.E.U8 R7, desc[UR16][R16.64+0x8] ;  /* 0x0000081010077981 */ /* 0x000164000c1e1100 */
.L_x_112:
[----:B------:R-:W-:Y:S05]  /*53a0*/  BSYNC B1 ;  /* 0x0000000000017941 */ /* 0x000fea0003800000 */
.L_x_111:
        /* <DEDUP_REMOVED lines=12> */
.L_x_114:
[----:B------:R-:W-:Y:S05]  /*5470*/  BSYNC B1 ;  /* 0x0000000000017941 */ /* 0x000fea0003800000 */
.L_x_113:
        /* <DEDUP_REMOVED lines=12> */
.L_x_116:
[----:B------:R-:W-:Y:S05]  /*5540*/  BSYNC B1 ;  /* 0x0000000000017941 */ /* 0x000fea0003800000 */
.L_x_115:
        /* <DEDUP_REMOVED lines=12> */
.L_x_118:
[----:B------:R-:W-:Y:S05]  /*5610*/  BSYNC B1 ;  /* 0x0000000000017941 */ /* 0x000fea0003800000 */
.L_x_117:
        /* <DEDUP_REMOVED lines=12> */
.L_x_120:
[----:B------:R-:W-:Y:S05]  /*56e0*/  BSYNC B1 ;  /* 0x0000000000017941 */ /* 0x000fea0003800000 */
.L_x_119:
        /* <DEDUP_REMOVED lines=12> */
.L_x_122:
[----:B------:R-:W-:Y:S05]  /*57b0*/  BSYNC B1 ;  /* 0x0000000000017941 */ /* 0x000fea0003800000 */
.L_x_121:
        /* <DEDUP_REMOVED lines=12> */
.L_x_124:
[----:B------:R-:W-:Y:S05]  /*5880*/  BSYNC B1 ;  /* 0x0000000000017941 */ /* 0x000fea0003800000 */
.L_x_123:
        /* <DEDUP_REMOVED lines=12> */
.L_x_126:
[----:B------:R-:W-:Y:S05]  /*5950*/  BSYNC B1 ;  /* 0x0000000000017941 */ /* 0x000fea0003800000 */
.L_x_125:
        /* <DEDUP_REMOVED lines=12> */
.L_x_128:
[----:B------:R-:W-:Y:S05]  /*5a20*/  BSYNC B1 ;  /* 0x0000000000017941 */ /* 0x000fea0003800000 */
.L_x_127:
        /* <DEDUP_REMOVED lines=12> */
.L_x_130:
[----:B------:R-:W-:Y:S05]  /*5af0*/  BSYNC B1 ;  /* 0x0000000000017941 */ /* 0x000fea0003800000 */
.L_x_129:
        /* <DEDUP_REMOVED lines=12> */
.L_x_132:
[----:B------:R-:W-:Y:S05]  /*5bc0*/  BSYNC B1 ;  /* 0x0000000000017941 */ /* 0x000fea0003800000 */
.L_x_131:
        /* <DEDUP_REMOVED lines=12> */
.L_x_134:
[----:B------:R-:W-:Y:S05]  /*5c90*/  BSYNC B1 ;  /* 0x0000000000017941 */ /* 0x000fea0003800000 */
.L_x_133:
        /* <DEDUP_REMOVED lines=12> */
.L_x_136:
[----:B------:R-:W-:Y:S05]  /*5d60*/  BSYNC B1 ;  /* 0x0000000000017941 */ /* 0x000fea0003800000 */
.L_x_135:
        /* <DEDUP_REMOVED lines=12> */
.L_x_138:
[----:B------:R-:W-:Y:S05]  /*5e30*/  BSYNC B1 ;  /* 0x0000000000017941 */ /* 0x000fea0003800000 */
.L_x_137:
        /* <DEDUP_REMOVED lines=12> */
.L_x_140:
[----:B------:R-:W-:Y:S05]  /*5f00*/  BSYNC B1 ;  /* 0x0000000000017941 */ /* 0x000fea0003800000 */
.L_x_139:
        /* <DEDUP_REMOVED lines=12> */
.L_x_142:
[----:B------:R-:W-:Y:S05]  /*5fd0*/  BSYNC B1 ;  /* 0x0000000000017941 */ /* 0x000fea0003800000 */
.L_x_141:
        /* <DEDUP_REMOVED lines=12> */
.L_x_144:
[----:B------:R-:W-:Y:S05]  /*60a0*/  BSYNC B1 ;  /* 0x0000000000017941 */ /* 0x000fea0003800000 */
.L_x_143:
        /* <DEDUP_REMOVED lines=12> */
.L_x_146:
[----:B------:R-:W-:Y:S05]  /*6170*/  BSYNC B1 ;  /* 0x0000000000017941 */ /* 0x000fea0003800000 */
.L_x_145:
        /* <DEDUP_REMOVED lines=12> */
.L_x_148:
[----:B------:R-:W-:Y:S05]  /*6240*/  BSYNC B1 ;  /* 0x0000000000017941 */ /* 0x000fea0003800000 */
.L_x_147:
        /* <DEDUP_REMOVED lines=12> */
.L_x_150:
[----:B------:R-:W-:Y:S05]  /*6310*/  BSYNC B1 ;  /* 0x0000000000017941 */ /* 0x000fea0003800000 */
.L_x_149:
        /* <DEDUP_REMOVED lines=12> */
.L_x_152:
[----:B------:R-:W-:Y:S05]  /*63e0*/  BSYNC B1 ;  /* 0x0000000000017941 */ /* 0x000fea0003800000 */
.L_x_151:
        /* <DEDUP_REMOVED lines=12> */
.L_x_154:
[----:B------:R-:W-:Y:S05]  /*64b0*/  BSYNC B1 ;  /* 0x0000000000017941 */ /* 0x000fea0003800000 */
.L_x_153:
        /* <DEDUP_REMOVED lines=12> */
.L_x_156:
[----:B------:R-:W-:Y:S05]  /*6580*/  BSYNC B1 ;  /* 0x0000000000017941 */ /* 0x000fea0003800000 */
.L_x_155:
        /* <DEDUP_REMOVED lines=12> */
.L_x_158:
[----:B------:R-:W-:Y:S05]  /*6650*/  BSYNC B1 ;  /* 0x0000000000017941 */ /* 0x000fea0003800000 */
.L_x_157:
        /* <DEDUP_REMOVED lines=12> */
.L_x_160:
[----:B------:R-:W-:Y:S05]  /*6720*/  BSYNC B1 ;  /* 0x0000000000017941 */ /* 0x000fea0003800000 */
.L_x_159:
        /* <DEDUP_REMOVED lines=12> */
.L_x_162:
[----:B------:R-:W-:Y:S05]  /*67f0*/  BSYNC B1 ;  /* 0x0000000000017941 */ /* 0x000fea0003800000 */
.L_x_161:
[----:B-----5:R-:W-:Y:S01]  /*6800*/  LOP3.LUT R7, R7, 0xff, RZ, 0xc0, !PT ;  /* 0x000000ff07077812 */ /* 0x020fe200078ec0ff */
[----:B------:R-:W-:Y:S01]  /*6810*/  BSSY B1, `(.L_x_163) ;  /* 0x000000b000017945 */ /* 0x000fe20003800000 */
[----:B------:R-:W-:Y:S02]  /*6820*/  ISETP.LT.OR P2, PT, R33, 0x39, !P1 ;  /* 0x000000392100780c */ /* 0x000fe40004f41670 */
[----:B------:R-:W-:-:S05]  /*6830*/  F2FP.F16.E5M2.UNPACK_B R7, R7 ;  /* 0x00000007ff07723e */ /* 0x000fca00020004ff */
[----:B012---:R-:W-:-:S05]  /*6840*/  HADD2.F32 R16, -RZ, R7.H0_H0 ;  /* 0x20000007ff107230 */ /* 0x007fca0000004100 */
[----:B------:R-:W-:-:S04]  /*6850*/  FMUL R7, R16, R9 ;  /* 0x0000000910077220 */ /* 0x000fc80000400000 */
[----:B------:R-:W-:-:S05]  /*6860*/  FFMA R7, R18, R8, R7 ;  /* 0x0000000812077223 */ /* 0x000fca0000000007 */
[----:B------:R-:W-:Y:S02]  /*6870*/  F2FP.SATFINITE.E5M2.F32.PACK_AB_MERGE_C R17, RZ, R7, RZ ;  /* 0x00000007ff11723e */ /* 0x000fe400048060ff */
[----:B------:R-:W-:-:S03]  /*6880*/  PRMT R7, RZ, 0x7610, R7 ;  /* 0x00007610ff077816 */ /* 0x000fc60000000007 */
[----:B------:R0:W-:Y:S01]  /*6890*/  @!P0 STG.E.U8 desc[UR16][R12.64+0x39], R17 ;  /* 0x000039110c008986 */ /* 0x0001e2000c101110 */
[----:B------:R-:W-:Y:S05]  /*68a0*/  @P2 BRA `(.L_x_164) ;  /* 0x0000000000042947 */ /* 0x000fea0003800000 */
[----:B------:R1:W5:Y:S02]  /*68b0*/  LDG.E.U8 R7, desc[UR16][R14.64+0x38] ;  /* 0x000038100e077981 */ /* 0x000364000c1e1100 */
.L_x_164:
[----:B------:R-:W-:Y:S05]  /*68c0*/  BSYNC B1 ;  /* 0x0000000000017941 */ /* 0x000fea0003800000 */
.L_x_163:
        /* <DEDUP_REMOVED lines=12> */
.L_x_166:
[----:B------:R-:W-:Y:S05]  /*6990*/  BSYNC B1 ;  /* 0x0000000000017941 */ /* 0x000fea0003800000 */
.L_x_165:
[----:B------:R-:W-:Y:S05]  /*69a0*/  @P1 BRA `(.L_x_167) ;  /* 0x0000001000301947 */ /* 0x000fea0003800000 */
[----:B-----5:R-:W-:-:S04]  /*69b0*/  LOP3.LUT R7, R7, 0xff, RZ, 0xc0, !PT ;  /* 0x000000ff07077812 */ /* 0x020fc800078ec0ff */
[----:B------:R-:W-:-:S05]  /*69c0*/  F2FP.F16.E5M2.UNPACK_B R7, R7 ;  /* 0x00000007ff07723e */ /* 0x000fca00020004ff */
[----:B------:R-:W-:-:S05]  /*69d0*/  HADD2.F32 R12, -RZ, R7.H0_H0 ;  /* 0x20000007ff0c7230 */ /* 0x000fca0000004100 */
[----:B------:R-:W-:-:S04]  /*69e0*/  FMUL R7, R12, R9 ;  /* 0x000000090c077220 */ /* 0x000fc80000400000 */
[----:B------:R-:W-:-:S05]  /*69f0*/  FFMA R7, R20, R8, R7 ;  /* 0x0000000814077223 */ /* 0x000fca0000000007 */
[----:B------:R-:W-:-:S05]  /*6a00*/  F2FP.SATFINITE.E5M2.F32.PACK_AB_MERGE_C R7, RZ, R7, RZ ;  /* 0x00000007ff07723e */ /* 0x000fca00048060ff */
[----:B------:R0:W-:Y:S01]  /*6a10*/  STG.E.U8 desc[UR16][R10.64+0x39], R7 ;  /* 0x000039070a007986 */ /* 0x0001e2000c101110 */
[----:B------:R-:W-:Y:S05]  /*6a20*/  BRA `(.L_x_167) ;  /* 0x0000001000107947 */ /* 0x000fea0003800000 */
.L_x_38:
[C---:B------:R-:W-:Y:S01]  /*6a30*/  ISETP.GE.AND P0, PT, R34.reuse, 0x1, PT ;  /* 0x000000012200780c */ /* 0x040fe20003f06270 */
[-C--:B--2---:R-:W-:Y:S01]  /*6a40*/  FMUL R147, R147, R8.reuse ;  /* 0x0000000893937220 */ /* 0x084fe20000400000 */
[----:B------:R-:W-:Y:S01]  /*6a50*/  ISETP.GE.AND P2, PT, R34, 0x9, PT ;  /* 0x000000092200780c */ /* 0x000fe20003f46270 */
[-C--:B------:R-:W-:Y:S01]  /*6a60*/  FMUL R142, R142, R8.reuse ;  /* 0x000000088e8e7220 */ /* 0x080fe20000400000 */
[----:B------:R-:W-:Y:S01]  /*6a70*/  ISETP.LT.OR P1, PT, R33, 0x1, !P0 ;  /* 0x000000012100780c */ /* 0x000fe20004721670 */
[-C--:B------:R-:W-:Y:S01]  /*6a80*/  FMUL R145, R145, R8.reuse ;  /* 0x0000000891917220 */ /* 0x080fe20000400000 */
[----:B------:R-:W-:Y:S01]  /*6a90*/  F2FP.SATFINITE.E5M2.F32.PACK_AB_MERGE_C R147, RZ, R147, RZ ;  /* 0x00000093ff93723e */ /* 0x000fe200048060ff */
[-C--:B------:R-:W-:Y:S01]  /*6aa0*/  FMUL R140, R140, R8.reuse ;  /* 0x000000088c8c7220 */ /* 0x080fe20000400000 */
[----:B------:R-:W-:Y:S01]  /*6ab0*/  ISETP.LT.OR P4, PT, R33, 0x2, !P0 ;  /* 0x000000022100780c */ /* 0x000fe20004781670 */
[-C--:B------:R-:W-:Y:S01]  /*6ac0*/  FMUL R143, R143, R8.reuse ;  /* 0x000000088f8f7220 */ /* 0x080fe20000400000 */
[C---:B------:R-:W-:Y:S01]  /*6ad0*/  ISETP.LT.OR P5, PT, R33.reuse, 0x1, !P2 ;  /* 0x000000012100780c */ /* 0x040fe200057a1670 */
[-C--:B------:R-:W-:Y:S01]  /*6ae0*/  FMUL R138, R138, R8.reuse ;  /* 0x000000088a8a7220 */ /* 0x080fe20000400000 */
[----:B------:R-:W-:Y:S01]  /*6af0*/  ISETP.LT.OR P6, PT, R33, 0x2, !P2 ;  /* 0x000000022100780c */ /* 0x000fe200057c1670 */
[----:B------:R-:W-:Y:S01]  /*6b00*/  FMUL R141, R141, R8 ;  /* 0x000000088d8d7220 */ /* 0x000fe20000400000 */
[----:B------:R-:W-:Y:S01]  /*6b10*/  F2FP.SATFINITE.E5M2.F32.PACK_AB_MERGE_C R7, RZ, R142, RZ ;  /* 0x0000008eff07723e */ /* 0x000fe200048060ff */
[-C--:B------:R-:W-:Y:S01]  /*6b20*/  FMUL R136, R136, R8.reuse ;  /* 0x0000000888887220 */ /* 0x080fe20000400000 */
[----:B------:R-:W-:Y:S01]  /*6b30*/  F2FP.SATFINITE.E5M2.F32.PACK_AB_MERGE_C R145, RZ, R145, RZ ;  /* 0x00000091ff91723e */ /* 0x000fe200048060ff */
[----:B------:R-:W-:Y:S01]  /*6b40*/  @!P1 STG.E.U8 desc[UR16][R16.64], R147 ;  /* 0x0000009310009986 */ /* 0x000fe2000c101110 */
[----:B------:R-:W-:Y:S01]  /*6b50*/  ISETP.LT.OR P1, PT, R33, 0x9, !P0 ;  /* 0x000000092100780c */ /* 0x000fe20004721670 */
[----:B------:R-:W-:Y:S01]  /*6b60*/  FMUL R139, R139, R8 ;  /* 0x000000088b8b7220 */ /* 0x000fe20000400000 */
[----:B------:R-:W-:Y:S01]  /*6b70*/  F2FP.SATFINITE.E5M2.F32.PACK_AB_MERGE_C R25, RZ, R140, RZ ;  /* 0x0000008cff19723e */ /* 0x000fe200048060ff */
[----:B------:R0:W-:Y:S01]  /*6b80*/  @!P4 STG.E.U8 desc[UR16][R16.64+0x1], R7 ;  /* 0x000001071000c986 */ /* 0x0001e2000c101110 */
[----:B------:R-:W-:Y:S01]  /*6b90*/  F2FP.SATFINITE.E5M2.F32.PACK_AB_MERGE_C R143, RZ, R143, RZ ;  /* 0x0000008fff8f723e */ /* 0x000fe200048060ff */
[-C--:B------:R-:W-:Y:S01]  /*6ba0*/  FMUL R134, R134, R8.reuse ;  /* 0x0000000886867220 */ /* 0x080fe20000400000 */
[C---:B------:R-:W-:Y:S01]  /*6bb0*/  ISETP.LT.OR P4, PT, R33.reuse, 0xa, !P0 ;  /* 0x0000000a2100780c */ /* 0x040fe20004781670 */
[----:B------:R-:W-:Y:S01]  /*6bc0*/  @!P5 STG.E.U8 desc[UR16][R14.64], R145 ;  /* 0x000000910e00d986 */ /* 0x000fe2000c101110 */
[----:B------:R-:W-:Y:S01]  /*6bd0*/  ISETP.LT.OR P5, PT, R33, 0x9, !P2 ;  /* 0x000000092100780c */ /* 0x000fe200057a1670 */
[-C--:B------:R-:W-:Y:S01]  /*6be0*/  FMUL R137, R137, R8.reuse ;  /* 0x0000000889897220 */ /* 0x080fe20000400000 */
[----:B------:R-:W-:Y:S01]  /*6bf0*/  F2FP.SATFINITE.E5M2.F32.PACK_AB_MERGE_C R141, RZ, R141, RZ ;  /* 0x0000008dff8d723e */ /* 0x000fe200048060ff */
[----:B------:R1:W-:Y:S01]  /*6c00*/  @!P6 STG.E.U8 desc[UR16][R14.64+0x1], R25 ;  /* 0x000001190e00e986 */ /* 0x0003e2000c101110 */
[C---:B------:R-:W-:Y:S01]  /*6c10*/  ISETP.LT.OR P6, PT, R33.reuse, 0xa, !P2 ;  /* 0x0000000a2100780c */ /* 0x040fe200057c1670 */
[-C--:B------:R-:W-:Y:S01]  /*6c20*/  FMUL R132, R132, R8.reuse ;  /* 0x0000000884847220 */ /* 0x080fe20000400000 */
[----:B------:R-:W-:Y:S01]  /*6c30*/  F2FP.SATFINITE.E5M2.F32.PACK_AB_MERGE_C R139, RZ, R139, RZ ;  /* 0x0000008bff8b723e */ /* 0x000fe200048060ff */
[----:B------:R-:W-:Y:S01]  /*6c40*/  @!P1 STG.E.U8 desc[UR16][R16.64+0x8], R143 ;  /* 0x0000088f10009986 */ /* 0x000fe2000c101110 */
[----:B------:R-:W-:Y:S01]  /*6c50*/  ISETP.LT.OR P1, PT, R33, 0x11, !P0 ;  /* 0x000000112100780c */ /* 0x000fe20004721670 */
[----:B------:R-:W-:Y:S01]  /*6c60*/  FMUL R135, R135, R8 ;  /* 0x0000000887877220 */ /* 0x000fe20000400000 */
[----:B0-----:R-:W-:Y:S01]  /*6c70*/  F2FP.SATFINITE.E5M2.F32.PACK_AB_MERGE_C R7, RZ, R138, RZ ;  /* 0x0000008aff07723e */ /* 0x001fe200048060ff */
[-C--:B------:R-:W-:Y:S01]  /*6c80*/  FMUL R130, R130, R8.reuse ;  /* 0x0000000882827220 */ /* 0x080fe20000400000 */
[----:B------:R-:W-:Y:S01]  /*6c90*/  F2FP.SATFINITE.E5M2.F32.PACK_AB_MERGE_C R137, RZ, R137, RZ ;  /* 0x00000089ff89723e */ /* 0x000fe200048060ff */
[----:B------:R-:W-:Y:S01]  /*6ca0*/  FMUL R133, R133, R8 ;  /* 0x0000000885857220 */ /* 0x000fe20000400000 */
[----:B------:R-:W-:Y:S01]  /*6cb0*/  F2FP.SATFINITE.E5M2.F32.PACK_AB_MERGE_C R135, RZ, R135, RZ ;  /* 0x00000087ff87723e */ /* 0x000fe200048060ff */
[----:B------:R0:W-:Y:S01]  /*6cc0*/  @!P4 STG.E.U8 desc[UR16][R16.64+0x9], R7 ;  /* 0x000009071000c986 */ /* 0x0001e2000c101110 */
[----:B-1----:R-:W-:Y:S01]  /*6cd0*/  F2FP.SATFINITE.E5M2.F32.PACK_AB_MERGE_C R25, RZ, R136, RZ ;  /* 0x00000088ff19723e */ /* 0x002fe200048060ff */
        /* <DEDUP_REMOVED lines=15> */
[-C--:B------:R-:W-:Y:S01]  /*6dd0*/  FMUL R127, R127, R8.reuse ;  /* 0x000000087f7f7220 */ /* 0x080fe20000400000 */
[----:B------:R-:W-:Y:S01]  /*6de0*/  FMUL R122, R122, R8 ;  /* 0x000000087a7a7220 */ /* 0x000fe20000400000 */
[----:B------:R-:W-:Y:S01]  /*6df0*/  F2FP.SATFINITE.E5M2.F32.PACK_AB_MERGE_C R129, RZ, R129, RZ ;  /* 0x00000081ff81723e */ /* 0x000fe200048060ff */
[----:B------:R0:W-:Y:S01]  /*6e00*/  @!P4 STG.E.U8 desc[UR16][R16.64+0x11], R7 ;  /* 0x000011071000c986 */ /* 0x0001e2000c101110 */
[----:B-1----:R-:W-:Y:S01]  /*6e10*/  F2FP.SATFINITE.E5M2.F32.PACK_AB_MERGE_C R25, RZ, R132, RZ ;  /* 0x00000084ff19723e */ /* 0x002fe200048060ff */
[-C--:B------:R-:W-:Y:S01]  /*6e20*/  FMUL R125, R125, R8.reuse ;  /* 0x000000087d7d7220 */ /* 0x080fe20000400000 */
[C---:B------:R-:W-:Y:S01]  /*6e30*/  ISETP.LT.OR P4, PT, R33.reuse, 0x1a, !P0 ;  /* 0x0000001a2100780c */ /* 0x040fe20004781670 */
[----:B------:R-:W-:Y:S01]  /*6e40*/  @!P5 STG.E.U8 desc[UR16][R14.64+0x10], R137 ;  /* 0x000010890e00d986 */ /* 0x000fe2000c101110 */
[C---:B------:R-:W-:Y:S01]  /*6e50*/  ISETP.LT.OR P5, PT, R33.reuse, 0x19, !P2 ;  /* 0x000000192100780c */ /* 0x040fe200057a1670 */
[-C--:B------:R-:W-:Y:S01]  /*6e60*/  FMUL R120, R120, R8.reuse ;  /* 0x0000000878787220 */ /* 0x080fe20000400000 */
[----:B------:R-:W-:Y:S01]  /*6e70*/  F2FP.SATFINITE.E5M2.F32.PACK_AB_MERGE_C R127, RZ, R127, RZ ;  /* 0x0000007fff7f723e */ /* 0x000fe200048060ff */
[----:B------:R1:W-:Y:S01]  /*6e80*/  @!P6 STG.E.U8 desc[UR16][R14.64+0x11], R25 ;  /* 0x000011190e00e986 */ /* 0x0003e2000c101110 */
[----:B------:R-:W-:Y:S01]  /*6e90*/  ISETP.LT.OR P6, PT, R33, 0x1a, !P2 ;  /* 0x0000001a2100780c */ /* 0x000fe200057c1670 */
        /* <DEDUP_REMOVED lines=8> */
[-C--:B------:R-:W-:Y:S01]  /*6f20*/  FMUL R116, R116, R8.reuse ;  /* 0x0000000874747220 */ /* 0x080fe20000400000 */
[----:B------:R-:W-:Y:S01]  /*6f30*/  FMUL R114, R114, R8 ;  /* 0x0000000872727220 */ /* 0x000fe20000400000 */
[----:B-1----:R-:W-:Y:S01]  /*6f40*/  F2FP.SATFINITE.E5M2.F32.PACK_AB_MERGE_C R25, RZ, R128, RZ ;  /* 0x00000080ff19723e */ /* 0x002fe200048060ff */
[----:B------:R0:W-:Y:S01]  /*6f50*/  @!P4 STG.E.U8 desc[UR16][R16.64+0x19], R7 ;  /* 0x000019071000c986 */ /* 0x0001e2000c101110 */
[----:B------:R-:W-:Y:S01]  /*6f60*/  ISETP.LT.OR P4, PT, R33, 0x22, !P0 ;  /* 0x000000222100780c */ /* 0x000fe20004781670 */
[-C--:B------:R-:W-:Y:S01]  /*6f70*/  FMUL R119, R119, R8.reuse ;  /* 0x0000000877777220 */ /* 0x080fe20000400000 */
[----:B------:R-:W-:Y:S01]  /*6f80*/  F2FP.SATFINITE.E5M2.F32.PACK_AB_MERGE_C R121, RZ, R121, RZ ;  /* 0x00000079ff79723e */ /* 0x000fe200048060ff */
[----:B------:R-:W-:Y:S01]  /*6f90*/  @!P5 STG.E.U8 desc[UR16][R14.64+0x18], R133 ;  /* 0x000018850e00d986 */ /* 0x000fe2000c101110 */
[----:B------:R-:W-:Y:S01]  /*6fa0*/  ISETP.LT.OR P5, PT, R33, 0x21, !P2 ;  /* 0x000000212100780c */ /* 0x000fe200057a1670 */
[----:B------:R-:W-:Y:S01]  /*6fb0*/  FMUL R117, R117, R8 ;  /* 0x0000000875757220 */ /* 0x000fe20000400000 */
[----:B------:R-:W-:Y:S01]  /*6fc0*/  F2FP.SATFINITE.E5M2.F32.PACK_AB_MERGE_C R27, RZ, R114, RZ ;  /* 0x00000072ff1b723e */ /* 0x000fe200048060ff */
[----:B------:R1:W-:Y:S01]  /*6fd0*/  @!P6 STG.E.U8 desc[UR16][R14.64+0x19], R25 ;  /* 0x000019190e00e986 */ /* 0x0003e2000c101110 */
[----:B------:R-:W-:Y:S01]  /*6fe0*/  ISETP.LT.OR P6, PT, R33, 0x22, !P2 ;  /* 0x000000222100780c */ /* 0x000fe200057c1670 */
[-C--:B------:R-:W-:Y:S01]  /*6ff0*/  FMUL R112, R112, R8.reuse ;  /* 0x0000000870707220 */ /* 0x080fe20000400000 */
[-C--:B------:R-:W-:Y:S01]  /*7000*/  FMUL R115, R115, R8.reuse ;  /* 0x0000000873737220 */ /* 0x080fe20000400000 */
        /* <DEDUP_REMOVED lines=39> */
[-C--:B------:R-:W-:Y:S01]  /*7280*/  FMUL R103, R103, R8.reuse ;  /* 0x0000000867677220 */ /* 0x080fe20000400000 */
[----:B------:R-:W-:Y:S01]  /*7290*/  @!P1 STG.E.U8 desc[UR16][R16.64+0x30], R123 ;  /* 0x0000307b10009986 */ /* 0x000fe2000c101110 */
[----:B------:R-:W-:Y:S01]  /*72a0*/  ISETP.LT.OR P1, PT, R33, 0x39, !P0 ;  /* 0x000000392100780c */ /* 0x000fe20004721670 */
[-C--:B------:R-:W-:Y:S01]  /*72b0*/  FMUL R101, R101, R8.reuse ;  /* 0x0000000865657220 */ /* 0x080fe20000400000 */
[----:B------:R-:W-:Y:S01]  /*72c0*/  ISETP.LT.OR P0, PT, R33, 0x3a, !P0 ;  /* 0x0000003a2100780c */ /* 0x000fe20004701670 */
[----:B------:R-:W-:Y:S01]  /*72d0*/  FMUL R96, R96, R8 ;  /* 0x0000000860607220 */ /* 0x000fe20000400000 */
[----:B0-----:R-:W-:Y:S01]  /*72e0*/  F2FP.SATFINITE.E5M2.F32.PACK_AB_MERGE_C R7, RZ, R118, RZ ;  /* 0x00000076ff07723e */ /* 0x001fe200048060ff */
[-C--:B------:R-:W-:Y:S01]  /*72f0*/  FMUL R94, R94, R8.reuse ;  /* 0x000000085e5e7220 */ /* 0x080fe20000400000 */
[----:B------:R-:W-:Y:S01]  /*7300*/  F2FP.SATFINITE.E5M2.F32.PACK_AB_MERGE_C R105, RZ, R105, RZ ;  /* 0x00000069ff69723e */ /* 0x000fe200048060ff */
[----:B------:R-:W-:Y:S01]  /*7310*/  FMUL R97, R97, R8 ;  /* 0x0000000861617220 */ /* 0x000fe20000400000 */
[----:B-1----:R-:W-:Y:S01]  /*7320*/  F2FP.SATFINITE.E5M2.F32.PACK_AB_MERGE_C R25, RZ, R116, RZ ;  /* 0x00000074ff19723e */ /* 0x002fe200048060ff */
[----:B------:R0:W-:Y:S01]  /*7330*/  @!P4 STG.E.U8 desc[UR16][R16.64+0x31], R7 ;  /* 0x000031071000c986 */ /* 0x0001e2000c101110 */
[----:B------:R-:W-:Y:S01]  /*7340*/  ISETP.LT.OR P4, PT, R33, 0x39, !P2 ;  /* 0x000000392100780c */ /* 0x000fe20005781670 */
[-C--:B------:R-:W-:Y:S01]  /*7350*/  FMUL R99, R99, R8.reuse ;  /* 0x0000000863637220 */ /* 0x080fe20000400000 */
[----:B------:R-:W-:Y:S01]  /*7360*/  ISETP.LT.OR P2, PT, R33, 0x3a, !P2 ;  /* 0x0000003a2100780c */ /* 0x000fe20005741670 */
[----:B------:R-:W-:Y:S01]  /*7370*/  @!P5 STG.E.U8 desc[UR16][R14.64+0x30], R121 ;  /* 0x000030790e00d986 */ /* 0x000fe2000c101110 */
[----:B------:R-:W-:Y:S01]  /*7380*/  F2FP.SATFINITE.E5M2.F32.PACK_AB_MERGE_C R103, RZ, R103, RZ ;  /* 0x00000067ff67723e */ /* 0x000fe200048060ff */
[-C--:B------:R-:W-:Y:S01]  /*7390*/  FMUL R92, R92, R8.reuse ;  /* 0x000000085c5c7220 */ /* 0x080fe20000400000 */
[----:B------:R-:W-:Y:S01]  /*73a0*/  F2FP.SATFINITE.E5M2.F32.PACK_AB_MERGE_C R101, RZ, R101, RZ ;  /* 0x00000065ff65723e */ /* 0x000fe200048060ff */
[----:B------:R-:W-:Y:S01]  /*73b0*/  @!P6 STG.E.U8 desc[UR16][R14.64+0x31], R25 ;  /* 0x000031190e00e986 */ /* 0x000fe2000c101110 */
[----:B------:R-:W-:Y:S01]  /*73c0*/  F2FP.SATFINITE.E5M2.F32.PACK_AB_MERGE_C R97, RZ, R97, RZ ;  /* 0x00000061ff61723e */ /* 0x000fe200048060ff */
[-C--:B------:R-:W-:Y:S01]  /*73d0*/  FMUL R88, R88, R8.reuse ;  /* 0x0000000858587220 */ /* 0x080fe20000400000 */
[-C--:B------:R-:W-:Y:S01]  /*73e0*/  FMUL R95, R95, R8.reuse ;  /* 0x000000085f5f7220 */ /* 0x080fe20000400000 */
[----:B------:R-:W-:Y:S01]  /*73f0*/  @!P0 STG.E.U8 desc[UR16][R16.64+0x39], R27 ;  /* 0x0000391b10008986 */ /* 0x000fe2000c101110 */
[----:B------:R-:W-:Y:S01]  /*7400*/  ISETP.GE.AND P0, PT, R34, 0x81, PT ;  /* 0x000000812200780c */ /* 0x000fe20003f06270 */
[----:B------:R-:W-:Y:S01]  /*7410*/  FMUL R93, R93, R8 ;  /* 0x000000085d5d7220 */ /* 0x000fe20000400000 */
[----:B0-----:R-:W-:Y:S01]  /*7420*/  F2FP.SATFINITE.E5M2.F32.PACK_AB_MERGE_C R7, RZ, R112, RZ ;  /* 0x00000070ff07723e */ /* 0x001fe200048060ff */
[----:B------:R0:W-:Y:S01]  /*7430*/  @!P1 STG.E.U8 desc[UR16][R16.64+0x38], R119 ;  /* 0x0000387710009986 */ /* 0x0001e2000c101110 */
[C---:B------:R-:W-:Y:S01]  /*7440*/  ISETP.LT.OR P6, PT, R33.reuse, 0x1, !P0 ;  /* 0x000000012100780c */ /* 0x040fe200047c1670 */
[-C--:B------:R-:W-:Y:S01]  /*7450*/  FMUL R90, R90, R8.reuse ;  /* 0x000000085a5a7220 */ /* 0x080fe20000400000 */
[----:B------:R-:W-:Y:S01]  /*7460*/  ISETP.LT.OR P5, PT, R33, 0x2, !P0 ;  /* 0x000000022100780c */ /* 0x000fe200047a1670 */
[----:B------:R-:W-:Y:S01]  /*7470*/  @!P4 STG.E.U8 desc[UR16][R14.64+0x38], R117 ;  /* 0x000038750e00c986 */ /* 0x000fe2000c101110 */
[----:B------:R-:W-:Y:S01]  /*7480*/  ISETP.GE.AND P1, PT, R34, 0x89, PT ;  /* 0x000000892200780c */ /* 0x000fe20003f26270 */
[-C--:B------:R-:W-:Y:S01]  /*7490*/  FMUL R23, R23, R8.reuse ;  /* 0x0000000817177220 */ /* 0x080fe20000400000 */
[----:B------:R-:W-:Y:S01]  /*74a0*/  F2FP.SATFINITE.E5M2.F32.PACK_AB_MERGE_C R99, RZ, R99, RZ ;  /* 0x00000063ff63723e */ /* 0x000fe200048060ff */
[----:B------:R1:W-:Y:S01]  /*74b0*/  @!P2 STG.E.U8 desc[UR16][R14.64+0x39], R7 ;  /* 0x000039070e00a986 */ /* 0x0003e2000c101110 */
[----:B------:R-:W-:Y:S01]  /*74c0*/  ISETP.LT.OR P4, PT, R33, 0x1, !P1 ;  /* 0x000000012100780c */ /* 0x000fe20004f81670 */
[-C--:B------:R-:W-:Y:S01]  /*74d0*/  FMUL R91, R91, R8.reuse ;  /* 0x000000085b5b7220 */ /* 0x080fe20000400000 */
[----:B------:R-:W-:Y:S01]  /*74e0*/  ISETP.LT.OR P2, PT, R33, 0xa, !P0 ;  /* 0x0000000a2100780c */ /* 0x000fe20004741670 */
[----:B------:R-:W-:Y:S01]  /*74f0*/  FMUL R89, R89, R8 ;  /* 0x0000000859597220 */ /* 0x000fe20000400000 */
[----:B0-----:R-:W-:Y:S01]  /*7500*/  F2FP.SATFINITE.E5M2.F32.PACK_AB_MERGE_C R17, RZ, R110, RZ ;  /* 0x0000006eff11723e */ /* 0x001fe200048060ff */
[----:B------:R-:W-:Y:S01]  /*7510*/  @!P6 STG.E.U8 desc[UR16][R12.64], R115 ;  /* 0x000000730c00e986 */ /* 0x000fe2000c101110 */
[C---:B------:R-:W-:Y:S01]  /*7520*/  ISETP.LT.OR P6, PT, R33.reuse, 0x2, !P1 ;  /* 0x000000022100780c */ /* 0x040fe20004fc1670 */
[-C--:B------:R-:W-:Y:S01]  /*7530*/  FMUL R22, R22, R8.reuse ;  /* 0x0000000816167220 */ /* 0x080fe20000400000 */
[----:B------:R-:W-:Y:S01]  /*7540*/  F2FP.SATFINITE.E5M2.F32.PACK_AB_MERGE_C R95, RZ, R95, RZ ;  /* 0x0000005fff5f723e */ /* 0x000fe200048060ff */
[----:B------:R-:W-:Y:S01]  /*7550*/  @!P5 STG.E.U8 desc[UR16][R12.64+0x1], R17 ;  /* 0x000001110c00d986 */ /* 0x000fe2000c101110 */
[----:B------:R-:W-:Y:S01]  /*7560*/  ISETP.LT.OR P5, PT, R33, 0x9, !P0 ;  /* 0x000000092100780c */ /* 0x000fe200047a1670 */
[----:B------:R-:W-:Y:S01]  /*7570*/  FMUL R19, R19, R8 ;  /* 0x0000000813137220 */ /* 0x000fe20000400000 */
[----:B-1----:R-:W-:Y:S01]  /*7580*/  F2FP.SATFINITE.E5M2.F32.PACK_AB_MERGE_C R7, RZ, R108, RZ ;  /* 0x0000006cff07723e */ /* 0x002fe200048060ff */
[----:B------:R-:W-:Y:S01]  /*7590*/  @!P4 STG.E.U8 desc[UR16][R10.64], R113 ;  /* 0x000000710a00c986 */ /* 0x000fe2000c101110 */
[----:B------:R-:W-:Y:S01]  /*75a0*/  F2FP.SATFINITE.E5M2.F32.PACK_AB_MERGE_C R15, RZ, R106, RZ ;  /* 0x0000006aff0f723e */ /* 0x000fe200048060ff */
[-C--:B------:R-:W-:Y:S01]  /*75b0*/  FMUL R18, R18, R8.reuse ;  /* 0x0000000812127220 */ /* 0x080fe20000400000 */
[----:B------:R-:W-:Y:S01]  /*75c0*/  ISETP.LT.OR P4, PT, R33, 0x9, !P1 ;  /* 0x000000092100780c */ /* 0x000fe20004f81670 */
[-C--:B------:R-:W-:Y:S01]  /*75d0*/  FMUL R21, R21, R8.reuse ;  /* 0x0000000815157220 */ /* 0x080fe20000400000 */
[----:B------:R-:W-:Y:S01]  /*75e0*/  F2FP.SATFINITE.E5M2.F32.PACK_AB_MERGE_C R93, RZ, R93, RZ ;  /* 0x0000005dff5d723e */ /* 0x000fe200048060ff */
[----:B------:R0:W-:Y:S01]  /*75f0*/  @!P6 STG.E.U8 desc[UR16][R10.64+0x1], R7 ;  /* 0x000001070a00e986 */ /* 0x0001e2000c101110 */
[C---:B------:R-:W-:Y:S01]  /*7600*/  ISETP.LT.OR P6, PT, R33.reuse, 0xa, !P1 ;  /* 0x0000000a2100780c */ /* 0x040fe20004fc1670 */
[----:B------:R-:W-:Y:S01]  /*7610*/  FMUL R20, R20, R8 ;  /* 0x0000000814147220 */ /* 0x000fe20000400000 */
[----:B------:R-:W-:Y:S01]  /*7620*/  F2FP.SATFINITE.E5M2.F32.PACK_AB_MERGE_C R23, RZ, R23, RZ ;  /* 0x00000017ff17723e */ /* 0x000fe200048060ff */
[----:B------:R1:W-:Y:S01]  /*7630*/  @!P2 STG.E.U8 desc[UR16][R12.64+0x9], R15 ;  /* 0x0000090f0c00a986 */ /* 0x0003e2000c101110 */
[----:B------:R-:W-:-:S02]  /*7640*/  ISETP.LT.OR P2, PT, R33, 0x12, !P0 ;  /* 0x000000122100780c */ /* 0x000fc40004741670 */
[----:B------:R-:W-:Y:S01]  /*7650*/  F2FP.SATFINITE.E5M2.F32.PACK_AB_MERGE_C R91, RZ, R91, RZ ;  /* 0x0000005bff5b723e */ /* 0x000fe200048060ff */
[----:B------:R-:W-:Y:S01]  /*7660*/  @!P5 STG.E.U8 desc[UR16][R12.64+0x8], R109 ;  /* 0x0000086d0c00d986 */ /* 0x000fe2000c101110 */
[C---:B------:R-:W-:Y:S02]  /*7670*/  ISETP.LT.OR P5, PT, R33.reuse, 0x11, !P0 ;  /* 0x000000112100780c */ /* 0x040fe400047a1670 */
[----:B------:R-:W-:Y:S01]  /*7680*/  F2FP.SATFINITE.E5M2.F32.PACK_AB_MERGE_C R89, RZ, R89, RZ ;  /* 0x00000059ff59723e */ /* 0x000fe200048060ff */
[----:B------:R-:W-:Y:S01]  /*7690*/  @!P4 STG.E.U8 desc[UR16][R10.64+0x8], R111 ;  /* 0x0000086f0a00c986 */ /* 0x000fe2000c101110 */
[----:B0-----:R-:W-:Y:S02]  /*76a0*/  F2FP.SATFINITE.E5M2.F32.PACK_AB_MERGE_C R7, RZ, R104, RZ ;  /* 0x00000068ff07723e */ /* 0x001fe400048060ff */
[C---:B------:R-:W-:Y:S02]  /*76b0*/  ISETP.LT.OR P4, PT, R33.reuse, 0x11, !P1 ;  /* 0x000000112100780c */ /* 0x040fe40004f81670 */
[----:B-1----:R-:W-:Y:S01]  /*76c0*/  F2FP.SATFINITE.E5M2.F32.PACK_AB_MERGE_C R15, RZ, R100, RZ ;  /* 0x00000064ff0f723e */ /* 0x002fe200048060ff */
[----:B------:R0:W-:Y:S01]  /*76d0*/  @!P6 STG.E.U8 desc[UR16][R10.64+0x9], R7 ;  /* 0x000009070a00e986 */ /* 0x0001e2000c101110 */
[----:B------:R-:W-:-:S02]  /*76e0*/  ISETP.LT.OR P6, PT, R33, 0x12, !P1 ;  /* 0x000000122100780c */ /* 0x000fc40004fc1670 */
[----:B------:R-:W-:Y:S01]  /*76f0*/  F2FP.SATFINITE.E5M2.F32.PACK_AB_MERGE_C R19, RZ, R19, RZ ;  /* 0x00000013ff13723e */ /* 0x000fe200048060ff */
[----:B------:R1:W-:Y:S01]  /*7700*/  @!P2 STG.E.U8 desc[UR16][R12.64+0x11], R15 ;  /* 0x0000110f0c00a986 */ /* 0x0003e2000c101110 */
[C---:B------:R-:W-:Y:S02]  /*7710*/  ISETP.LT.OR P2, PT, R33.reuse, 0x1a, !P0 ;  /* 0x0000001a2100780c */ /* 0x040fe40004741670 */
[----:B------:R-:W-:Y:S01]  /*7720*/  F2FP.SATFINITE.E5M2.F32.PACK_AB_MERGE_C R21, RZ, R21, RZ ;  /* 0x00000015ff15723e */ /* 0x000fe200048060ff */
[----:B------:R-:W-:Y:S01]  /*7730*/  @!P5 STG.E.U8 desc[UR16][R12.64+0x10], R107 ;  /* 0x0000106b0c00d986 */ /* 0x000fe2000c101110 */
[----:B------:R-:W-:Y:S02]  /*7740*/  ISETP.LT.OR P5, PT, R33, 0x19, !P0 ;  /* 0x000000192100780c */ /* 0x000fe400047a1670 */
[----:B------:R-:W-:Y:S01]  /*7750*/  F2FP.SATFINITE.E5M2.F32.PACK_AB_MERGE_C R17, RZ, R20, RZ ;  /* 0x00000014ff11723e */ /* 0x000fe200048060ff */
[----:B------:R-:W-:Y:S01]  /*7760*/  @!P4 STG.E.U8 desc[UR16][R10.64+0x10], R105 ;  /* 0x000010690a00c986 */ /* 0x000fe2000c101110 */
[----:B0-----:R-:W-:-:S02]  /*7770*/  F2FP.SATFINITE.E5M2.F32.PACK_AB_MERGE_C R7, RZ, R102, RZ ;  /* 0x00000066ff07723e */ /* 0x001fc400048060ff */
[C---:B------:R-:W-:Y:S02]  /*7780*/  ISETP.LT.OR P4, PT, R33.reuse, 0x19, !P1 ;  /* 0x000000192100780c */ /* 0x040fe40004f81670 */
[----:B-1----:R-:W-:Y:S01]  /*7790*/  F2FP.SATFINITE.E5M2.F32.PACK_AB_MERGE_C R15, RZ, R98, RZ ;  /* 0x00000062ff0f723e */ /* 0x002fe200048060ff */
[----:B------:R0:W-:Y:S01]  /*77a0*/  @!P6 STG.E.U8 desc[UR16][R10.64+0x11], R7 ;  /* 0x000011070a00e986 */ /* 0x0001e2000c101110 */
[----:B------:R-:W-:-:S03]  /*77b0*/  ISETP.LT.OR P6, PT, R33, 0x1a, !P1 ;  /* 0x0000001a2100780c */ /* 0x000fc60004fc1670 */
[----:B------:R1:W-:Y:S01]  /*77c0*/  @!P2 STG.E.U8 desc[UR16][R12.64+0x19], R15 ;  /* 0x0000190f0c00a986 */ /* 0x0003e2000c101110 */
[----:B------:R-:W-:-:S03]  /*77d0*/  ISETP.LT.OR P2, PT, R33, 0x22, !P0 ;  /* 0x000000222100780c */ /* 0x000fc60004741670 */
[----:B------:R-:W-:Y:S01]  /*77e0*/  @!P5 STG.E.U8 desc[UR16][R12.64+0x18], R103 ;  /* 0x000018670c00d986 */ /* 0x000fe2000c101110 */
[C---:B------:R-:W-:Y:S02]  /*77f0*/  ISETP.LT.OR P5, PT, R33.reuse, 0x21, !P0 ;  /* 0x000000212100780c */ /* 0x040fe400047a1670 */
[----:B0-----:R-:W-:Y:S01]  /*7800*/  F2FP.SATFINITE.E5M2.F32.PACK_AB_MERGE_C R7, RZ, R96, RZ ;  /* 0x00000060ff07723e */ /* 0x001fe200048060ff */
[----:B------:R-:W-:Y:S01]  /*7810*/  @!P4 STG.E.U8 desc[UR16][R10.64+0x18], R101 ;  /* 0x000018650a00c986 */ /* 0x000fe2000c101110 */
        /* <DEDUP_REMOVED lines=25> */
[C---:B------:R-:W-:Y:S02]  /*79b0*/  ISETP.LT.OR P2, PT, R33.reuse, 0x39, !P0 ;  /* 0x000000392100780c */ /* 0x040fe40004741670 */
[C---:B------:R-:W-:Y:S01]  /*79c0*/  ISETP.LT.OR P0, PT, R33.reuse, 0x3a, !P0 ;  /* 0x0000003a2100780c */ /* 0x040fe20004701670 */
[----:B------:R1:W-:Y:S01]  /*79d0*/  @!P5 STG.E.U8 desc[UR16][R12.64+0x30], R91 ;  /* 0x0000305b0c00d986 */ /* 0x0003e2000c101110 */
[C---:B------:R-:W-:Y:S02]  /*79e0*/  ISETP.LT.OR P5, PT, R33.reuse, 0x39, !P1 ;  /* 0x000000392100780c */ /* 0x040fe40004fa1670 */
[----:B------:R-:W-:Y:S01]  /*79f0*/  ISETP.LT.OR P1, PT, R33, 0x3a, !P1 ;  /* 0x0000003a2100780c */ /* 0x000fe20004f21670 */
[----:B------:R1:W-:Y:S01]  /*7a00*/  @!P4 STG.E.U8 desc[UR16][R10.64+0x30], R89 ;  /* 0x000030590a00c986 */ /* 0x0003e2000c101110 */
[----:B0-----:R-:W-:-:S05]  /*7a10*/  F2FP.SATFINITE.E5M2.F32.PACK_AB_MERGE_C R7, RZ, R22, RZ ;  /* 0x00000016ff07723e */ /* 0x001fca00048060ff */
[----:B------:R1:W-:Y:S04]  /*7a20*/  @!P6 STG.E.U8 desc[UR16][R10.64+0x31], R7 ;  /* 0x000031070a00e986 */ /* 0x0003e8000c101110 */
[----:B------:R1:W-:Y:S04]  /*7a30*/  @!P2 STG.E.U8 desc[UR16][R12.64+0x38], R19 ;  /* 0x000038130c00a986 */ /* 0x0003e8000c101110 */
[----:B------:R1:W-:Y:S04]  /*7a40*/  @!P0 STG.E.U8 desc[UR16][R12.64+0x39], R15 ;  /* 0x0000390f0c008986 */ /* 0x0003e8000c101110 */
[----:B------:R1:W-:Y:S04]  /*7a50*/  @!P5 STG.E.U8 desc[UR16][R10.64+0x38], R21 ;  /* 0x000038150a00d986 */ /* 0x0003e8000c101110 */
[----:B------:R1:W-:Y:S02]  /*7a60*/  @!P1 STG.E.U8 desc[UR16][R10.64+0x39], R17 ;  /* 0x000039110a009986 */ /* 0x0003e4000c101110 */
.L_x_167:
[----:B------:R-:W-:Y:S05]  /*7a70*/  BSYNC B0 ;  /* 0x0000000000007941 */ /* 0x000fea0003800000 */
.L_x_37:
[----:B------:R-:W-:Y:S01]  /*7a80*/  ULDC UR6, c[0x0][0xc] ;  /* 0x0000030000067ab9 */ /* 0x000fe20000000800 */
[----:B------:R-:W-:Y:S01]  /*7a90*/  ULDC UR7, c[0x0][0x10] ;  /* 0x0000040000077ab9 */ /* 0x000fe20000000800 */
[----:B01---5:R-:W0:Y:S01]  /*7aa0*/  LDC R7, c[0x0][0x14] ;  /* 0x00000500ff077b82 */ /* 0x023e220000000800 */
[----:B------:R-:W-:Y:S01]  /*7ab0*/  UIMAD.WIDE.U32 UR6, UR6, UR7, URZ ;  /* 0x00000007060672a5 */ /* 0x000fe2000f8e003f */
[----:B------:R-:W-:Y:S01]  /*7ac0*/  PRMT R10, RZ, 0x7610, R10 ;  /* 0x00007610ff0a7816 */ /* 0x000fe2000000000a */
[----:B------:R-:W-:-:S04]  /*7ad0*/  IMAD.MOV.U32 R11, RZ, RZ, -0x1 ;  /* 0xffffffffff0b7424 */ /* 0x000fc800078e00ff */
[----:B0-----:R-:W-:-:S04]  /*7ae0*/  IMAD.WIDE.U32 R2, R7, UR6, R2 ;  /* 0x0000000607027c25 */ /* 0x001fc8000f8e0002 */
[----:B------:R-:W-:Y:S01]  /*7af0*/  IMAD R7, R7, UR7, RZ ;  /* 0x0000000707077c24 */ /* 0x000fe2000f8e02ff */
[----:B------:R-:W-:Y:S02]  /*7b00*/  ULDC.64 UR6, c[0x0][0x650] ;  /* 0x0001940000067ab9 */ /* 0x000fe40000000a00 */
[----:B------:R-:W-:Y:S01]  /*7b10*/  ISETP.GE.U32.AND P0, PT, R2, UR6, PT ;  /* 0x0000000602007c0c */ /* 0x000fe2000bf06070 */
[----:B------:R-:W-:Y:S02]  /*7b20*/  IMAD.IADD R3, R3, 0x1, R7 ;  /* 0x0000000103037824 */ /* 0x000fe400078e0207 */
[----:B------:R-:W-:-:S03]  /*7b30*/  IMAD.MOV.U32 R7, RZ, RZ, -0x1 ;  /* 0xffffffffff077424 */ /* 0x000fc600078e00ff */
[----:B------:R-:W-:-:S13]  /*7b40*/  ISETP.GE.U32.AND.EX P0, PT, R3, UR7, PT, P0 ;  /* 0x0000000703007c0c */ /* 0x000fda000bf06100 */
[----:B------:R-:W-:Y:S05]  /*7b50*/  @P0 BRA `(.L_x_168) ;  /* 0x0000000400600947 */ /* 0x000fea0003800000 */
[----:B------:R-:W0:Y:S01]  /*7b60*/  S2R R22, SR_CTAID.X ;  /* 0x0000000000167919 */ /* 0x000e220000002500 */
[----:B------:R-:W1:Y:S01]  /*7b70*/  LDC.64 R16, c[0x0][0x628] ;  /* 0x00018a00ff107b82 */ /* 0x000e620000000a00 */
[----:B------:R-:W-:Y:S01]  /*7b80*/  ULDC UR6, c[0x0][0x150] ;  /* 0x0000540000067ab9 */ /* 0x000fe20000000800 */
[----:B--234-:R-:W-:Y:S01]  /*7b90*/  IMAD.MOV.U32 R14, RZ, RZ, R2 ;  /* 0x000000ffff0e7224 */ /* 0x01cfe200078e0002 */
[----:B------:R-:W2:Y:S01]  /*7ba0*/  S2R R24, SR_CTAID.Y ;  /* 0x0000000000187919 */ /* 0x000ea20000002600 */
[----:B------:R-:W-:-:S04]  /*7bb0*/  IMAD.MOV.U32 R15, RZ, RZ, R3 ;  /* 0x000000ffff0f7224 */ /* 0x000fc800078e0003 */
[----:B------:R-:W3:Y:S08]  /*7bc0*/  LDC R25, c[0x0][0x144] ;  /* 0x00005100ff197b82 */ /* 0x000ef00000000800 */
[----:B------:R-:W4:Y:S08]  /*7bd0*/  LDC R18, c[0x0][0x630] ;  /* 0x00018c00ff127b82 */ /* 0x000f300000000800 */
[----:B------:R-:W2:Y:S01]  /*7be0*/  LDC.64 R20, c[0x0][0x620] ;  /* 0x00018800ff147b82 */ /* 0x000ea20000000a00 */
[----:B-1----:R-:W-:-:S04]  /*7bf0*/  ISETP.NE.U32.AND P0, PT, R16, RZ, PT ;  /* 0x000000ff1000720c */ /* 0x002fc80003f05070 */
[----:B------:R-:W-:Y:S02]  /*7c00*/  ISETP.NE.AND.EX P0, PT, R17, RZ, PT, P0 ;  /* 0x000000ff1100720c */ /* 0x000fe40003f05300 */
[----:B0-----:R-:W-:-:S05]  /*7c10*/  I2FP.F32.U32 R7, R22 ;  /* 0x0000001600077245 */ /* 0x001fca0000201000 */
[----:B------:R-:W-:-:S04]  /*7c20*/  FMUL R7, R7, UR6 ;  /* 0x0000000607077c20 */ /* 0x000fc80008400000 */
[----:B------:R0:W1:Y:S02]  /*7c30*/  F2I.U32.TRUNC.NTZ R23, R7 ;  /* 0x0000000700177305 */ /* 0x000064000020f000 */
[----:B---34-:R-:W-:Y:S05]  /*7c40*/  @!P0 BRA `(.L_x_169) ;  /* 0x0000000000288947 */ /* 0x018fea0003800000 */
[----:B0-----:R-:W0:Y:S02]  /*7c50*/  LDC R7, c[0x0][0x634] ;  /* 0x00018d00ff077b82 */ /* 0x001e240000000800 */
        /* <DEDUP_REMOVED lines=9> */
.L_x_169:
[-CC-:B------:R-:W-:Y:S01]  /*7cf0*/  SHF.R.U64 R19, R14, R18.reuse, R15.reuse ;  /* 0x000000120e137219 */ /* 0x180fe2000000120f */
[----:B------:R-:W3:Y:S01]  /*7d00*/  LDC.64 R30, c[0x0][0x640] ;  /* 0x00019000ff1e7b82 */ /* 0x000ee20000000a00 */
[----:B0-----:R-:W-:Y:S01]  /*7d10*/  SHF.R.U32.HI R7, RZ, R18, R15 ;  /* 0x00000012ff077219 */ /* 0x001fe2000001160f */
[----:B-1----:R-:W-:Y:S01]  /*7d20*/  IMAD.MOV R23, RZ, RZ, -R23 ;  /* 0x000000ffff177224 */ /* 0x002fe200078e0a17 */
[----:B------:R-:W-:Y:S01]  /*7d30*/  IADD3 R13, P0, RZ, -R19, RZ ;  /* 0x80000013ff0d7210 */ /* 0x000fe20007f1e0ff */
[----:B------:R-:W-:Y:S02]  /*7d40*/  ULDC UR6, c[0x0][0x154] ;  /* 0x0000550000067ab9 */ /* 0x000fe40000000800 */
[----:B------:R-:W-:Y:S02]  /*7d50*/  IMAD R25, R25, R23, R22 ;  /* 0x0000001719197224 */ /* 0x000fe400078e0216 */
[----:B------:R-:W0:Y:S01]  /*7d60*/  LDC R14, c[0x0][0x618] ;  /* 0x00018600ff0e7b82 */ /* 0x000e220000000800 */
[----:B------:R-:W-:-:S02]  /*7d70*/  IMAD.X R7, RZ, RZ, ~R7, P0 ;  /* 0x000000ffff077224 */ /* 0x000fc400000e0e07 */
[----:B--2---:R-:W-:-:S04]  /*7d80*/  IMAD.WIDE.U32 R10, R13, R20, R2 ;  /* 0x000000140d0a7225 */ /* 0x004fc800078e0002 */
[----:B------:R-:W-:Y:S01]  /*7d90*/  IMAD R12, R7, R20, RZ ;  /* 0x00000014070c7224 */ /* 0x000fe200078e02ff */
[----:B------:R-:W1:Y:S03]  /*7da0*/  LDC R26, c[0x0][0x608] ;  /* 0x00018200ff1a7b82 */ /* 0x000e660000000800 */
[----:B------:R-:W-:Y:S02]  /*7db0*/  IMAD R7, R13, R21, R12 ;  /* 0x000000150d077224 */ /* 0x000fe400078e020c */
[----:B------:R-:W-:Y:S02]  /*7dc0*/  IMAD.MOV.U32 R13, RZ, RZ, 0x1 ;  /* 0x00000001ff0d7424 */ /* 0x000fe400078e00ff */
[----:B------:R-:W-:Y:S01]  /*7dd0*/  IMAD.IADD R7, R11, 0x1, R7 ;  /* 0x000000010b077824 */ /* 0x000fe200078e0207 */
[----:B------:R-:W2:Y:S01]  /*7de0*/  LDC R28, c[0x0][0x658] ;  /* 0x00019600ff1c7b82 */ /* 0x000ea20000000800 */
[----:B------:R-:W-:-:S02]  /*7df0*/  I2FP.F32.U32 R11, R24 ;  /* 0x00000018000b7245 */ /* 0x000fc40000201000 */
[----:B---3--:R-:W-:-:S03]  /*7e00*/  ISETP.NE.U32.AND P0, PT, R30, RZ, PT ;  /* 0x000000ff1e00720c */ /* 0x008fc60003f05070 */
[----:B------:R-:W-:Y:S01]  /*7e10*/  FMUL R12, R11, UR6 ;  /* 0x000000060b0c7c20 */ /* 0x000fe20008400000 */
[----:B------:R-:W-:Y:S01]  /*7e20*/  ISETP.NE.AND.EX P0, PT, R31, RZ, PT, P0 ;  /* 0x000000ff1f00720c */ /* 0x000fe20003f05300 */
[----:B------:R-:W3:Y:S01]  /*7e30*/  LDC R23, c[0x0][0x148] ;  /* 0x00005200ff177b82 */ /* 0x000ee20000000800 */
[-CC-:B0-----:R-:W-:Y:S01]  /*7e40*/  SHF.R.U64 R18, R10, R14.reuse, R7.reuse ;  /* 0x0000000e0a127219 */ /* 0x181fe20000001207 */
[----:B------:R0:W4:Y:S01]  /*7e50*/  F2I.U32.TRUNC.NTZ R20, R12 ;  /* 0x0000000c00147305 */ /* 0x000122000020f000 */
[----:B------:R-:W-:Y:S01]  /*7e60*/  SHF.R.U32.HI R7, RZ, R14, R7 ;  /* 0x0000000eff077219 */ /* 0x000fe20000011607 */
[----:B------:R-:W-:-:S04]  /*7e70*/  IMAD.MOV.U32 R11, RZ, RZ, -0x1 ;  /* 0xffffffffff0b7424 */ /* 0x000fc800078e00ff */
[----:B------:R-:W0:Y:S01]  /*7e80*/  LDC R22, c[0x0][0x600] ;  /* 0x00018000ff167b82 */ /* 0x000e220000000800 */
[-CC-:B-1----:R-:W-:Y:S02]  /*7e90*/  SHF.R.U64 R16, R18, R26.reuse, R7.reuse ;  /* 0x0000001a12107219 */ /* 0x182fe40000001207 */
[----:B------:R-:W-:-:S05]  /*7ea0*/  SHF.R.U32.HI R7, RZ, R26, R7 ;  /* 0x0000001aff077219 */ /* 0x000fca0000011607 */
[----:B------:R-:W1:Y:S01]  /*7eb0*/  LDC R29, c[0x0][0x648] ;  /* 0x00019200ff1d7b82 */ /* 0x000e620000000800 */
[-C--:B--2---:R-:W-:Y:S02]  /*7ec0*/  SHF.L.U32 R10, R11, R28.reuse, RZ ;  /* 0x0000001c0b0a7219 */ /* 0x084fe400000006ff */
[-CC-:B------:R-:W-:Y:S02]  /*7ed0*/  SHF.R.U64 R21, R16, R28.reuse, R7.reuse ;  /* 0x0000001c10157219 */ /* 0x180fe40000001207 */
[----:B------:R-:W-:Y:S02]  /*7ee0*/  SHF.R.U32.HI R11, RZ, R28, R7 ;  /* 0x0000001cff0b7219 */ /* 0x000fe40000011607 */
[----:B------:R-:W-:Y:S01]  /*7ef0*/  LOP3.LUT R27, RZ, R10, RZ, 0x33, !PT ;  /* 0x0000000aff1b7212 */ /* 0x000fe200078e33ff */
[----:B------:R-:W2:Y:S01]  /*7f00*/  LDC R33, c[0x0][0x638] ;  /* 0x00018e00ff217b82 */ /* 0x000ea20000000800 */
[----:B------:R-:W-:Y:S01]  /*7f10*/  SHF.L.U32 R28, R13, R28, RZ ;  /* 0x0000001c0d1c7219 */ /* 0x000fe200000006ff */
[----:B------:R-:W-:-:S06]  /*7f20*/  IMAD.MOV.U32 R10, RZ, RZ, R21 ;  /* 0x000000ffff0a7224 */ /* 0x000fcc00078e0015 */
[----:B------:R-:W0:Y:S01]  /*7f30*/  LDC R34, c[0x0][0x610] ;  /* 0x00018400ff227b82 */ /* 0x000e220000000800 */
[----:B----4-:R-:W-:Y:S05]  /*7f40*/  @!P0 BRA `(.L_x_170) ;  /* 0x0000000000288947 */ /* 0x010fea0003800000 */
[----:B------:R-:W4:Y:S02]  /*7f50*/  LDC R10, c[0x0][0x64c] ;  /* 0x00019300ff0a7b82 */ /* 0x000f240000000800 */
[----:B----4-:R-:W-:-:S05]  /*7f60*/  IADD3 R7, P0, R21, R10, RZ ;  /* 0x0000000a15077210 */ /* 0x010fca0007f1e0ff */
[----:B------:R-:W-:-:S04]  /*7f70*/  IMAD.X R17, RZ, RZ, R11, P0 ;  /* 0x000000ffff117224 */ /* 0x000fc800000e060b */
[----:B------:R-:W-:-:S04]  /*7f80*/  IMAD.WIDE.U32 R10, R17, R30, RZ ;  /* 0x0000001e110a7225 */ /* 0x000fc800078e00ff */
[----:B0-----:R-:W-:-:S04]  /*7f90*/  IMAD.WIDE.U32 R12, P0, R7, R31, R10 ;  /* 0x0000001f070c7225 */ /* 0x001fc8000780000a */
[----:B------:R-:W-:-:S04]  /*7fa0*/  IMAD.WIDE.U32 R10, R7, R30, RZ ;  /* 0x0000001e070a7225 */ /* 0x000fc800078e00ff */
[----:B------:R-:W-:Y:S01]  /*7fb0*/  IMAD.X R15, RZ, RZ, RZ, P0 ;  /* 0x000000ffff0f7224 */ /* 0x000fe200000e06ff */
[----:B------:R-:W-:Y:S01]  /*7fc0*/  IADD3 RZ, P0, R11, R12, RZ ;  /* 0x0000000c0bff7210 */ /* 0x000fe20007f1e0ff */
[----:B------:R-:W-:-:S04]  /*7fd0*/  IMAD.MOV.U32 R14, RZ, RZ, R13 ;  /* 0x000000ffff0e7224 */ /* 0x000fc800078e000d */
[----:B------:R-:W-:-:S08]  /*7fe0*/  IMAD.WIDE.U32.X R10, R17, R31, R14, P0 ;  /* 0x0000001f110a7225 */ /* 0x000fd000000e040e */
.L_x_170:
[----:B-1----:R-:W-:Y:S01]  /*7ff0*/  SHF.R.U64 R7, R10, R29, R11 ;  /* 0x0000001d0a077219 */ /* 0x002fe2000000120b */
[----:B0-----:R-:W-:Y:S01]  /*8000*/  VIADD R11, R22, 0xffffffff ;  /* 0xffffffff160b7836 */ /* 0x001fe20000000000 */
[----:B------:R-:W-:Y:S01]  /*8010*/  LOP3.LUT R32, R16, R27, RZ, 0xc0, !PT ;  /* 0x0000001b10207212 */ /* 0x000fe200078ec0ff */
[----:B------:R-:W-:Y:S02]  /*8020*/  IMAD.MOV R20, RZ, RZ, -R20 ;  /* 0x000000ffff147224 */ /* 0x000fe400078e0a14 */
[----:B------:R-:W-:Y:S01]  /*8030*/  IMAD.MOV R10, RZ, RZ, -R7 ;  /* 0x000000ffff0a7224 */ /* 0x000fe200078e0a07 */
[----:B------:R-:W-:Y:S01]  /*8040*/  LOP3.LUT R18, R18, R11, RZ, 0xc0, !PT ;  /* 0x0000000b12127212 */ /* 0x000fe200078ec0ff */
[----:B------:R-:W-:Y:S02]  /*8050*/  IMAD R32, R28, R7, R32 ;  /* 0x000000071c207224 */ /* 0x000fe400078e0220 */
[----:B---3--:R-:W-:Y:S02]  /*8060*/  @P3 IMAD R25, R23, R20, R24 ;  /* 0x0000001417193224 */ /* 0x008fe400078e0218 */
[----:B--2---:R-:W-:-:S02]  /*8070*/  IMAD R7, R10, R33, R21 ;  /* 0x000000210a077224 */ /* 0x004fc400078e0215 */
[----:B------:R-:W-:Y:S02]  /*8080*/  IMAD R32, R32, R34, R25 ;  /* 0x0000002220207224 */ /* 0x000fe400078e0219 */
[----:B------:R-:W-:Y:S02]  /*8090*/  IMAD R7, R7, R22, R18 ;  /* 0x0000001607077224 */ /* 0x000fe400078e0212 */
[----:B------:R-:W-:-:S03]  /*80a0*/  IMAD.MOV.U32 R10, RZ, RZ, 0x1 ;  /* 0x00000001ff0a7424 */ /* 0x000fc600078e00ff */
[----:B------:R-:W-:Y:S02]  /*80b0*/  SEL R11, R7, R32, !P3 ;  /* 0x00000020070b7207 */ /* 0x000fe40005800000 */
[----:B------:R-:W-:Y:S01]  /*80c0*/  SEL R32, R32, R7, !P3 ;  /* 0x0000000720207207 */ /* 0x000fe20005800000 */
[----:B------:R-:W-:-:S07]  /*80d0*/  IMAD.MOV.U32 R7, RZ, RZ, R19 ;  /* 0x000000ffff077224 */ /* 0x000fce00078e0013 */
.L_x_168:
[----:B------:R-:W-:Y:S01]  /*80e0*/  LOP3.LUT P0, RZ, R10, 0xff, RZ, 0xc0, !PT ;  /* 0x000000ff0aff7812 */ /* 0x000fe2000780c0ff */
[----:B------:R-:W-:-:S12]  /*80f0*/  IMAD.MOV.U32 R10, RZ, RZ, R32 ;  /* 0x000000ffff0a7224 */ /* 0x000fd800078e0020 */
[----:B------:R-:W-:Y:S05]  /*8100*/  @P0 BRA `(.L_x_171) ;  /* 0xffffff9000380947 */ /* 0x000fea000383ffff */
[----:B------:R-:W-:Y:S05]  /*8110*/  EXIT ;  /* 0x000000000000794d */ /* 0x000fea0003800000 */
.L_x_7:
[----:B0-----:R-:W-:Y:S01]  /*8120*/  ULDC.64 UR4, c[0x0][0x650] ;  /* 0x0001940000047ab9 */ /* 0x001fe20000000a00 */
        /* <DEDUP_REMOVED lines=25> */
.L_x_173:
[----:B------:R-:W0:Y:S01]  /*82c0*/  LDC.64 R28, c[0x0][0x640] ;  /* 0x00019000ff1c7b82 */ /* 0x000e220000000a00 */
[-CC-:B------:R-:W-:Y:S01]  /*82d0*/  SHF.R.U64 R21, R16, R6.reuse, R17.reuse ;  /* 0x0000000610157219 */ /* 0x180fe20000001211 */
[----:B------:R-:W-:Y:S01]  /*82e0*/  IMAD.MOV.U32 R31, RZ, RZ, 0x1 ;  /* 0x00000001ff1f7424 */ /* 0x000fe200078e00ff */
[----:B------:R-:W-:Y:S02]  /*82f0*/  SHF.R.U32.HI R5, RZ, R6, R17 ;  /* 0x00000006ff057219 */ /* 0x000fe40000011611 */
        /* <DEDUP_REMOVED lines=9> */
[----:B0-----:R-:W-:Y:S01]  /*8390*/  ISETP.NE.U32.AND P0, PT, R28, RZ, PT ;  /* 0x000000ff1c00720c */ /* 0x001fe20003f05070 */
[----:B------:R-:W-:-:S03]  /*83a0*/  IMAD.MOV.U32 R11, RZ, RZ, -0x1 ;  /* 0xffffffffff0b7424 */ /* 0x000fc600078e00ff */
[----:B------:R-:W-:Y:S02]  /*83b0*/  ISETP.NE.AND.EX P0, PT, R29, RZ, PT, P0 ;  /* 0x000000ff1d00720c */ /* 0x000fe40003f05300 */
[----:B------:R-:W0:Y:S01]  /*83c0*/  LDC R24, c[0x0][0x600] ;  /* 0x00018000ff187b82 */ /* 0x000e220000000800 */
[-CC-:B-1----:R-:W-:Y:S02]  /*83d0*/  SHF.R.U64 R18, R10, R14.reuse, R5.reuse ;  /* 0x0000000e0a127219 */ /* 0x182fe40000001205 */
[----:B------:R-:W-:-:S05]  /*83e0*/  SHF.R.U32.HI R5, RZ, R14, R5 ;  /* 0x0000000eff057219 */ /* 0x000fca0000011605 */
        /* <DEDUP_REMOVED lines=21> */
.L_x_174:
[----:B-1----:R-:W-:Y:S01]  /*8540*/  SHF.R.U64 R6, R10, R25, R11 ;  /* 0x000000190a067219 */ /* 0x002fe2000000120b */
[----:B0-----:R-:W-:Y:S01]  /*8550*/  VIADD R11, R24, 0xffffffff ;  /* 0xffffffff180b7836 */ /* 0x001fe20000000000 */
[----:B------:R-:W-:Y:S01]  /*8560*/  SHF.L.U32 R9, R31, R26, RZ ;  /* 0x0000001a1f097219 */ /* 0x000fe200000006ff */
[----:B------:R-:W-:Y:S01]  /*8570*/  @P3 IMAD R12, R13, R20, R8 ;  /* 0x000000140d0c3224 */ /* 0x000fe200078e0208 */
[----:B------:R-:W-:Y:S01]  /*8580*/  LOP3.LUT R5, R22, R33, RZ, 0xc0, !PT ;  /* 0x0000002116057212 */ /* 0x000fe200078ec0ff */
[----:B------:R-:W-:Y:S01]  /*8590*/  IMAD.MOV R10, RZ, RZ, -R6 ;  /* 0x000000ffff0a7224 */ /* 0x000fe200078e0a06 */
[----:B------:R-:W-:Y:S01]  /*85a0*/  LOP3.LUT R18, R18, R11, RZ, 0xc0, !PT ;  /* 0x0000000b12127212 */ /* 0x000fe200078ec0ff */
[----:B------:R-:W-:Y:S02]  /*85b0*/  IMAD.MOV.U32 R16, RZ, RZ, R21 ;  /* 0x000000ffff107224 */ /* 0x000fe400078e0015 */
[----:B------:R-:W-:Y:S02]  /*85c0*/  IMAD R9, R9, R6, R5 ;  /* 0x0000000609097224 */ /* 0x000fe400078e0205 */
[----:B--2---:R-:W-:-:S02]  /*85d0*/  IMAD R5, R10, R27, R23 ;  /* 0x0000001b0a057224 */ /* 0x004fc400078e0217 */
[----:B---3--:R-:W-:Y:S02]  /*85e0*/  IMAD R12, R9, R30, R12 ;  /* 0x0000001e090c7224 */ /* 0x008fe400078e020c */
[----:B------:R-:W-:Y:S02]  /*85f0*/  IMAD.MOV.U32 R6, RZ, RZ, 0x1 ;  /* 0x00000001ff067424 */ /* 0x000fe400078e00ff */
[----:B------:R-:W-:-:S03]  /*8600*/  IMAD R9, R5, R24, R18 ;  /* 0x0000001805097224 */ /* 0x000fc600078e0212 */
[----:B------:R-:W-:Y:S02]  /*8610*/  PRMT R5, R6, 0x7610, R5 ;  /* 0x0000761006057816 */ /* 0x000fe40000000005 */
[----:B------:R-:W-:Y:S02]  /*8620*/  SEL R6, R9, R12, !P3 ;  /* 0x0000000c09067207 */ /* 0x000fe40005800000 */
[----:B------:R-:W-:-:S07]  /*8630*/  SEL R18, R12, R9, !P3 ;  /* 0x000000090c127207 */ /* 0x000fce0005800000 */
.L_x_172:
[----:B------:R-:W-:-:S08]  /*8640*/  NOP ;  /* 0x0000000000007918 */ /* 0x000fd00000000000 */
[----:B------:R-:W0:-:S00]  /*8650*/  USETMAXREG.DEALLOC.CTAPOOL 0x28 ;  /* 0x00000028000079c8 */ /* 0x000e0000080e0500 */
[----:B0-----:R-:W-:-:S13]  /*8660*/  ISETP.NE.AND P0, PT, R7, RZ, PT ;  /* 0x000000ff0700720c */ /* 0x001fda0003f05270 */
[----:B------:R-:W-:Y:S05]  /*8670*/  @P0 EXIT ;  /* 0x000000000000094d */ /* 0x000fea0003800000 */
[----:B------:R-:W-:Y:S01]  /*8680*/  LOP3.LUT P0, RZ, R5, 0xff, RZ, 0xc0, !PT ;  /* 0x000000ff05ff7812 */ /* 0x000fe2000780c0ff */
[----:B------:R-:W-:Y:S02]  /*8690*/  IMAD.MOV.U32 R5, RZ, RZ, 0x1 ;  /* 0x00000001ff057424 */ /* 0x000fe400078e00ff */
[----:B------:R-:W-:-:S10]  /*86a0*/  IMAD.MOV.U32 R17, RZ, RZ, RZ ;  /* 0x000000ffff117224 */ /* 0x000fd400078e00ff */
[----:B------:R-:W-:Y:S05]  /*86b0*/  @!P0 BRA `(.L_x_175) ;  /* 0x0000000c003c8947 */ /* 0x000fea0003800000 */
[----:B------:R-:W0:Y:S01]  /*86c0*/  LDC R5, c[0x0][0x28c] ;  /* 0x0000a300ff057b82 */ /* 0x000e220000000800 */
[----:B------:R-:W1:Y:S01]  /*86d0*/  S2R R12, SR_CgaCtaId ;  /* 0x00000000000c7919 */ /* 0x000e620000008800 */
[----:B------:R-:W-:Y:S01]  /*86e0*/  ULDC UR5, c[0x0][0x658] ;  /* 0x0001960000057ab9 */ /* 0x000fe20000000800 */
[----:B------:R-:W-:Y:S01]  /*86f0*/  UMOV UR7, 0xffffffff ;  /* 0xffffffff00077882 */ /* 0x000fe20000000000 */
[----:B------:R-:W-:Y:S01]  /*8700*/  ULDC UR6, c[0x0][0xc] ;  /* 0x0000030000067ab9 */ /* 0x000fe20000000800 */
[----:B------:R-:W-:Y:S01]  /*8710*/  USHF.L.U32 UR8, UR7, UR5, URZ ;  /* 0x0000000507087299 */ /* 0x000fe2000800063f */
[----:B------:R-:W-:Y:S01]  /*8720*/  BSSY B0, `(.L_x_175) ;  /* 0x00000c8000007945 */ /* 0x000fe20003800000 */
[----:B------:R-:W-:Y:S01]  /*8730*/  UMOV UR9, 0x1 ;  /* 0x0000000100097882 */ /* 0x000fe20000000000 */
[----:B------:R-:W-:Y:S01]  /*8740*/  ULDC UR7, c[0x0][0x10] ;  /* 0x0000040000077ab9 */ /* 0x000fe20000000800 */
[----:B------:R-:W-:Y:S01]  /*8750*/  USHF.L.U32 UR18, UR9, UR5, URZ ;  /* 0x0000000509127299 */ /* 0x000fe2000800063f */
[----:B------:R-:W-:Y:S01]  /*8760*/  IMAD.MOV.U32 R14, RZ, RZ, 0x1 ;  /* 0x00000001ff0e7424 */ /* 0x000fe200078e00ff */
[----:B------:R-:W-:Y:S01]  /*8770*/  UIMAD.WIDE.U32 UR6, UR6, UR7, URZ ;  /* 0x00000007060672a5 */ /* 0x000fe2000f8e003f */
[----:B------:R-:W-:Y:S01]  /*8780*/  LOP3.LUT R15, R4, 0x2, RZ, 0xfc, !PT ;  /* 0x00000002040f7812 */ /* 0x000fe200078efcff */
[----:B------:R-:W-:Y:S01]  /*8790*/  ULDC UR5, c[0x0][0x14] ;  /* 0x0000050000057ab9 */ /* 0x000fe20000000800 */
[----:B------:R-:W-:Y:S01]  /*87a0*/  IMAD.MOV.U32 R17, RZ, RZ, RZ ;  /* 0x000000ffff117224 */ /* 0x000fe200078e00ff */
[----:B------:R-:W-:-:S02]  /*87b0*/  UIMAD.WIDE.U32 UR20, UR6, UR5, URZ ;  /* 0x00000005061472a5 */ /* 0x000fc4000f8e003f */
[----:B------:R-:W-:Y:S01]  /*87c0*/  UIMAD UR13, UR7, UR5, URZ ;  /* 0x00000005070d72a4 */ /* 0x000fe2000f8e023f */
[----:B------:R-:W-:Y:S01]  /*87d0*/  ULDC UR4, c[0x0][0x600] ;  /* 0x0001800000047ab9 */ /* 0x000fe20000000800 */
[----:B------:R-:W-:Y:S02]  /*87e0*/  ULOP3.LUT UR17, URZ, UR8, URZ, 0x33, !UPT ;  /* 0x000000083f117292 */ /* 0x000fe4000f8e333f */
[----:B------:R-:W-:Y:S01]  /*87f0*/  UIADD3 UR4, UR4, -0x1, URZ ;  /* 0xffffffff04047890 */ /* 0x000fe2000fffe03f */
[----:B0-----:R-:W-:Y:S01]  /*8800*/  VIADD R5, R5, 0x3f ;  /* 0x0000003f05057836 */ /* 0x001fe20000000000 */
[----:B------:R-:W-:Y:S01]  /*8810*/  UIADD3 UR13, UR21, UR13, URZ ;  /* 0x0000000d150d7290 */ /* 0x000fe2000fffe03f */
[----:B------:R-:W-:-:S03]  /*8820*/  ULDC.64 UR22, c[0x0][0x198] ;  /* 0x0000660000167ab9 */ /* 0x000fc60000000a00 */
[----:B------:R-:W-:-:S04]  /*8830*/  SHF.R.S32.HI R8, RZ, 0x1f, R5 ;  /* 0x0000001fff087819 */ /* 0x000fc80000011405 */
[----:B------:R-:W-:Y:S01]  /*8840*/  LEA.HI R8, R8, R5, RZ, 0x6 ;  /* 0x0000000508087211 */ /* 0x000fe200078f30ff */
[C---:B-1----:R-:W-:Y:S02]  /*8850*/  IMAD.SHL.U32 R11, R12.reuse, 0x20, RZ ;  /* 0x000000200c0b7824 */ /* 0x042fe400078e00ff */
[----:B------:R-:W-:Y:S01]  /*8860*/  IMAD.SHL.U32 R12, R12, 0x800, RZ ;  /* 0x000008000c0c7824 */ /* 0x000fe200078e00ff */
[----:B------:R-:W-:Y:S01]  /*8870*/  SHF.R.S32.HI R10, RZ, 0x6, R8 ;  /* 0x00000006ff0a7819 */ /* 0x000fe20000011408 */
[----:B------:R-:W-:Y:S01]  /*8880*/  IMAD.MOV.U32 R5, RZ, RZ, 0x1 ;  /* 0x00000001ff057424 */ /* 0x000fe200078e00ff */
[----:B------:R-:W-:Y:S02]  /*8890*/  LOP3.LUT R11, R11, 0x20, RZ, 0xc0, !PT ;  /* 0x000000200b0b7812 */ /* 0x000fe400078ec0ff */
[----:B------:R-:W-:Y:S01]  /*88a0*/  LOP3.LUT R12, R12, 0x800, RZ, 0xc0, !PT ;  /* 0x000008000c0c7812 */ /* 0x000fe200078ec0ff */
[----:B------:R-:W-:-:S07]  /*88b0*/  VIADD R13, R10, 0x1 ;  /* 0x000000010a0d7836 */ /* 0x000fce0000000000 */
.L_x_186:
[----:B------:R-:W-:-:S03]  /*88c0*/  UMOV UR5, 0xffffffff ;  /* 0xffffffff00057882 */ /* 0x000fc60000000000 */
[----:B------:R-:W-:Y:S05]  /*88d0*/  BRA.DIV UR5, `(.L_x_176) ;  /* 0x0000000e05c87947 */ /* 0x000fea000b800000 */
[----:B------:R-:W-:-:S13]  /*88e0*/  ELECT P0, URZ, PT ;  /* 0x00000000003f782f */ /* 0x000fda0003800000 */
.L_x_198:
[----:B------:R-:W0:Y:S01]  /*88f0*/  LDC R7, c[0x0][0x28c] ;  /* 0x0000a300ff077b82 */ /* 0x000e220000000800 */
[----:B------:R-:W-:Y:S01]  /*8900*/  BSSY B1, `(.L_x_177) ;  /* 0x0000038000017945 */ /* 0x000fe20003800000 */
[----:B0-----:R-:W-:-:S13]  /*8910*/  ISETP.LT.OR P0, PT, R7, 0x1, !P0 ;  /* 0x000000010700780c */ /* 0x001fda0004701670 */
[----:B------:R-:W-:Y:S05]  /*8920*/  @P0 BRA `(.L_x_178) ;  /* 0x0000000000d40947 */ /* 0x000fea0003800000 */
[----:B------:R-:W-:Y:S02]  /*8930*/  IMAD R19, R6, 0x40, R11 ;  /* 0x0000004006137824 */ /* 0x000fe400078e020b */
[----:B------:R-:W-:Y:S02]  /*8940*/  IMAD.SHL.U32 R20, R18, 0x100, RZ ;  /* 0x0000010012147824 */ /* 0x000fe400078e00ff */
[----:B------:R-:W-:Y:S02]  /*8950*/  IMAD.MOV.U32 R23, RZ, RZ, RZ ;  /* 0x000000ffff177224 */ /* 0x000fe400078e00ff */
[----:B------:R-:W-:Y:S02]  /*8960*/  IMAD.MOV.U32 R6, RZ, RZ, R13 ;  /* 0x000000ffff067224 */ /* 0x000fe400078e000d */
[----:B------:R-:W-:Y:S02]  /*8970*/  IMAD.MOV.U32 R7, RZ, RZ, R5 ;  /* 0x000000ffff077224 */ /* 0x000fe400078e0005 */
[----:B------:R-:W-:-:S07]  /*8980*/  IMAD.MOV.U32 R9, RZ, RZ, R17 ;  /* 0x000000ffff097224 */ /* 0x000fce00078e0011 */
.L_x_181:
[----:B------:R-:W0:Y:S01]  /*8990*/  S2R R21, SR_CgaCtaId ;  /* 0x0000000000157919 */ /* 0x000e220000008800 */
[----:B------:R-:W-:Y:S02]  /*89a0*/  MOV R8, 0x400 ;  /* 0x0000040000087802 */ /* 0x000fe40000000f00 */
[----:B------:R-:W-:-:S13]  /*89b0*/  LOP3.LUT P1, RZ, R0, 0x7f, RZ, 0xc0, !PT ;  /* 0x0000007f00ff7812 */ /* 0x000fda000782c0ff */
[----:B------:R-:W1:Y:S01]  /*89c0*/  @!P1 LDC R18, c[0x0][0x500] ;  /* 0x00014000ff129b82 */ /* 0x000e620000000800 */
[----:B0-----:R-:W-:Y:S02]  /*89d0*/  LEA R22, R21, R8, 0x18 ;  /* 0x0000000815167211 */ /* 0x001fe400078ec0ff */
[----:B------:R-:W-:-:S03]  /*89e0*/  SHF.L.U32 R8, R7, 0x1f, RZ ;  /* 0x0000001f07087819 */ /* 0x000fc600000006ff */
[----:B------:R-:W-:-:S04]  /*89f0*/  IMAD R21, R9, 0x8, R22 ;  /* 0x0000000809157824 */ /* 0x000fc800078e0216 */
[----:B------:R-:W0:Y:S02]  /*8a00*/  SYNCS.PHASECHK.TRANS64.TRYWAIT P0, [R21+URZ+0x28], R8 ;  /* 0x00002808150075a7 */ /* 0x000e24000800017f */
[----:B01----:R-:W-:Y:S05]  /*8a10*/  @!P0 BRA `(.L_x_179) ;  /* 0x0000000c00988947 */ /* 0x003fea0003800000 */
.L_x_199:
[----:B0-----:R-:W-:Y:S01]  /*8a20*/  PRMT R8, R15, 0x9910, RZ ;  /* 0x000099100f087816 */ /* 0x001fe200000000ff */
[----:B------:R0:W-:Y:S03]  /*8a30*/  @!P1 SYNCS.ARRIVE.TRANS64 RZ, [R21+URZ], R18 ;  /* 0x0000001215ff99a7 */ /* 0x0001e6000800003f */
[----:B------:R-:W-:-:S13]  /*8a40*/  ISETP.NE.AND P0, PT, R8, 0x2, PT ;  /* 0x000000020800780c */ /* 0x000fda0003f05270 */
[----:B0-----:R-:W-:Y:S05]  /*8a50*/  @P0 BRA `(.L_x_180) ;  /* 0x0000000000040947 */ /* 0x001fea0003800000 */
[----:B------:R-:W-:Y:S01]  /*8a60*/  BPT.TRAP 0x1 ;  /* 0x000000040000795c */ /* 0x000fe20000300000 */
.L_x_180:
[----:B------:R-:W-:Y:S01]  /*8a70*/  R2UR UR16, R22 ;  /* 0x00000000161072ca */ /* 0x000fe200000e0000 */
[----:B------:R-:W-:Y:S01]  /*8a80*/  IMAD R22, R9, 0x4000, R22 ;  /* 0x0000400009167824 */ /* 0x000fe200078e0216 */
[----:B------:R-:W-:Y:S01]  /*8a90*/  R2UR UR9, R21 ;  /* 0x00000000150972ca */ /* 0x000fe200000e0000 */
[C---:B------:R-:W-:Y:S01]  /*8aa0*/  IMAD R8, R9.reuse, 0x1000, R12 ;  /* 0x0000100009087824 */ /* 0x040fe200078e020c */
[----:B------:R-:W-:Y:S01]  /*8ab0*/  UIADD3 UR6, UP0, UR22, 0xf0, URZ ;  /* 0x000000f016067890 */ /* 0x000fe2000ff1e03f */
[----:B------:R-:W-:Y:S01]  /*8ac0*/  VIADD R6, R6, 0xffffffff ;  /* 0xffffffff06067836 */ /* 0x000fe20000000000 */
[----:B------:R-:W-:Y:S01]  /*8ad0*/  R2UR UR5, R22 ;  /* 0x00000000160572ca */ /* 0x000fe200000e0000 */
[----:B------:R-:W-:Y:S01]  /*8ae0*/  UIADD3 UR24, UP1, UR22, 0x1f0, URZ ;  /* 0x000001f016187890 */ /* 0x000fe2000ff3e03f */
[----:B------:R-:W-:Y:S01]  /*8af0*/  R2UR UR8, R8 ;  /* 0x00000000080872ca */ /* 0x000fe200000e0000 */
[----:B------:R-:W-:Y:S01]  /*8b00*/  UIADD3.X UR7, URZ, UR23, URZ, UP0, !UPT ;  /* 0x000000173f077290 */ /* 0x000fe200087fe43f */
[----:B------:R-:W-:Y:S01]  /*8b10*/  R2UR UR11, R20 ;  /* 0x00000000140b72ca */ /* 0x000fe200000e0000 */
[----:B------:R-:W-:Y:S01]  /*8b20*/  VIADD R9, R9, 0x1 ;  /* 0x0000000109097836 */ /* 0x000fe20000000000 */
[----:B------:R-:W-:Y:S01]  /*8b30*/  R2UR UR10, R23 ;  /* 0x00000000170a72ca */ /* 0x000fe200000e0000 */
[----:B------:R-:W-:Y:S01]  /*8b40*/  UIADD3.X UR25, URZ, UR23, URZ, UP1, !UPT ;  /* 0x000000173f197290 */ /* 0x000fe20008ffe43f */
[----:B------:R-:W-:Y:S01]  /*8b50*/  R2UR UR12, R16 ;  /* 0x00000000100c72ca */ /* 0x000fe200000e0000 */
[----:B------:R-:W-:Y:S01]  /*8b60*/  UMOV UR14, 0x0 ;  /* 0x00000000000e7882 */ /* 0x000fe20000000000 */
[----:B------:R-:W-:Y:S01]  /*8b70*/  R2UR UR19, R19 ;  /* 0x00000000131372ca */ /* 0x000fe200000e0000 */
[----:B------:R-:W-:Y:S01]  /*8b80*/  UMOV UR15, 0x10000000 ;  /* 0x10000000000f7882 */ /* 0x000fe20000000000 */
[----:B------:R-:W-:Y:S01]  /*8b90*/  ISETP.GT.AND P1, PT, R6, 0x1, PT ;  /* 0x000000010600780c */ /* 0x000fe20003f24270 */
[----:B------:R-:W-:Y:S01]  /*8ba0*/  UIADD3 UR5, UR5, 0x100, URZ ;  /* 0x0000010005057890 */ /* 0x000fe2000fffe03f */
[----:B------:R-:W-:Y:S01]  /*8bb0*/  ISETP.NE.AND P0, PT, R9, 0x5, PT ;  /* 0x000000050900780c */ /* 0x000fe20003f05270 */
[----:B------:R-:W-:Y:S01]  /*8bc0*/  UIADD3 UR16, UR16, 0x14100, UR8 ;  /* 0x0001410010107890 */ /* 0x000fe2000fffe008 */
[----:B------:R-:W-:Y:S01]  /*8bd0*/  VIADD R23, R23, 0x40 ;  /* 0x0000004017177836 */ /* 0x000fe20000000000 */
[----:B------:R-:W-:Y:S01]  /*8be0*/  UMOV UR26, 0x30000 ;  /* 0x00030000001a7882 */ /* 0x000fe20000000000 */
[----:B------:R-:W-:-:S02]  /*8bf0*/  SEL R8, RZ, 0x1, P0 ;  /* 0x00000001ff087807 */ /* 0x000fc40000000000 */
[----:B------:R-:W-:Y:S01]  /*8c00*/  UMOV UR8, UR5 ;  /* 0x0000000500087c82 */ /* 0x000fe20008000000 */
[----:B------:R-:W-:Y:S01]  /*8c10*/  SEL R9, R9, RZ, P0 ;  /* 0x000000ff09097207 */ /* 0x000fe20000000000 */
[----:B------:R0:W-:Y:S01]  /*8c20*/  UTMALDG.3D [UR8], [UR6], desc[UR14] ;  /* 0x00000e08060075b4 */ /* 0x0001e20008011000 */
[----:B------:R-:W-:Y:S01]  /*8c30*/  LOP3.LUT R7, R7, R8, RZ, 0x3c, !PT ;  /* 0x0000000807077212 */ /* 0x000fe200078e3cff */
[----:B0-----:R-:W-:Y:S01]  /*8c40*/  UMOV UR11, UR19 ;  /* 0x00000013000b7c82 */ /* 0x001fe20008000000 */
[----:B------:R-:W-:Y:S02]  /*8c50*/  UMOV UR8, UR16 ;  /* 0x0000001000087c82 */ /* 0x000fe40008000000 */
[----:B------:R0:W-:Y:S02]  /*8c60*/  UTMALDG.3D.MULTICAST [UR8], [UR24], UR26, desc[UR14] ;  /* 0x00000e08180073b4 */ /* 0x0001e4000801181a */
[----:B0-----:R-:W-:Y:S05]  /*8c70*/  @P1 BRA `(.L_x_181) ;  /* 0xfffffffc00441947 */ /* 0x001fea000383ffff */
.L_x_178:
[----:B------:R-:W-:Y:S05]  /*8c80*/  BSYNC B1 ;  /* 0x0000000000017941 */ /* 0x000fea0003800000 */
.L_x_177:
[----:B------:R-:W-:Y:S01]  /*8c90*/  LOP3.LUT P1, RZ, R14, 0xff, RZ, 0xc0, !PT ;  /* 0x000000ff0eff7812 */ /* 0x000fe2000782c0ff */
[C---:B------:R-:W-:Y:S01]  /*8ca0*/  IMAD.IADD R17, R10.reuse, 0x1, R17 ;  /* 0x000000010a117824 */ /* 0x040fe200078e0211 */
[----:B------:R-:W-:Y:S01]  /*8cb0*/  ULDC.64 UR6, c[0x0][0x650] ;  /* 0x0001940000067ab9 */ /* 0x000fe20000000a00 */
[C---:B------:R-:W-:Y:S01]  /*8cc0*/  ISETP.GE.U32.AND P2, PT, R10.reuse, 0x5, PT ;  /* 0x000000050a00780c */ /* 0x040fe20003f46070 */
[----:B------:R-:W-:Y:S01]  /*8cd0*/  BSSY B1, `(.L_x_182) ;  /* 0x000006a000017945 */ /* 0x000fe20003800000 */
[----:B------:R-:W-:Y:S01]  /*8ce0*/  IMAD.MOV.U32 R18, RZ, RZ, -0x1 ;  /* 0xffffffffff127424 */ /* 0x000fe200078e00ff */
[----:B------:R-:W-:Y:S01]  /*8cf0*/  ISETP.GT.U32.AND P0, PT, R17, 0x4, PT ;  /* 0x000000041100780c */ /* 0x000fe20003f04070 */
[----:B------:R-:W-:Y:S01]  /*8d00*/  IMAD.MOV.U32 R16, RZ, RZ, -0x1 ;  /* 0xffffffffff107424 */ /* 0x000fe200078e00ff */
[----:B------:R-:W-:Y:S02]  /*8d10*/  PRMT R14, RZ, 0x7610, R14 ;  /* 0x00007610ff0e7816 */ /* 0x000fe4000000000e */
[----:B------:R-:W-:-:S03]  /*8d20*/  ISETP.LT.U32.AND P0, PT, R10, 0x5, P0 ;  /* 0x000000050a00780c */ /* 0x000fc60000701070 */
[----:B------:R-:W0:Y:S01]  /*8d30*/  @P1 S2R R7, SR_CgaCtaId ;  /* 0x0000000000071919 */ /* 0x000e220000008800 */
[----:B------:R-:W-:-:S04]  /*8d40*/  @P1 MOV R6, 0x400 ;  /* 0x0000040000061802 */ /* 0x000fc80000000f00 */
[----:B0-----:R-:W-:Y:S01]  /*8d50*/  @P1 LEA R8, R7, R6, 0x18 ;  /* 0x0000000607081211 */ /* 0x001fe200078ec0ff */
[----:B------:R-:W-:Y:S01]  /*8d60*/  IMAD.WIDE.U32 R6, R17, -0x33333333, RZ ;  /* 0xcccccccd11067825 */ /* 0x000fe200078e00ff */
[----:B------:R-:W-:Y:S02]  /*8d70*/  SEL R6, RZ, 0x1, !P0 ;  /* 0x00000001ff067807 */ /* 0x000fe40004000000 */
[----:B------:R0:W-:Y:S01]  /*8d80*/  @P1 SYNCS.ARRIVE.TRANS64.A1T0 RZ, [R8+URZ+0x68], RZ ;  /* 0x000068ff08ff19a7 */ /* 0x0001e2000810003f */
[----:B------:R-:W-:Y:S02]  /*8d90*/  IADD3 R2, P1, R2, UR20, RZ ;  /* 0x0000001402027c10 */ /* 0x000fe4000ff3e0ff */
[----:B------:R-:W-:Y:S01]  /*8da0*/  LOP3.LUT R5, R5, R6, RZ, 0x3c, !PT ;  /* 0x0000000605057212 */ /* 0x000fe200078e3cff */
[----:B------:R-:W-:Y:S01]  /*8db0*/  IMAD.MOV.U32 R6, RZ, RZ, -0x1 ;  /* 0xffffffffff067424 */ /* 0x000fe200078e00ff */
[----:B------:R-:W-:Y:S02]  /*8dc0*/  IADD3.X R3, R3, UR13, RZ, P1, !PT ;  /* 0x0000000d03037c10 */ /* 0x000fe40008ffe4ff */
[----:B------:R-:W-:-:S02]  /*8dd0*/  ISETP.GE.U32.AND P0, PT, R2, UR6, PT ;  /* 0x0000000602007c0c */ /* 0x000fc4000bf06070 */
[----:B0-----:R-:W-:Y:S02]  /*8de0*/  SHF.R.U32.HI R8, RZ, 0x2, R7 ;  /* 0x00000002ff087819 */ /* 0x001fe40000011607 */
[----:B------:R-:W-:Y:S02]  /*8df0*/  ISETP.GE.U32.AND.EX P0, PT, R3, UR7, PT, P0 ;  /* 0x0000000703007c0c */ /* 0x000fe4000bf06100 */
[----:B------:R-:W-:Y:S01]  /*8e00*/  @P2 LOP3.LUT R5, R5, 0x1, R8, 0x78, !PT ;  /* 0x0000000105052812 */ /* 0x000fe200078e7808 */
[----:B------:R-:W-:Y:S01]  /*8e10*/  IMAD R17, R8, -0x5, R17 ;  /* 0xfffffffb08117824 */ /* 0x000fe200078e0211 */
[----:B------:R-:W-:-:S09]  /*8e20*/  PRMT R7, RZ, 0x7610, R7 ;  /* 0x00007610ff077816 */ /* 0x000fd20000000007 */
[----:B------:R-:W-:Y:S05]  /*8e30*/  @P0 BRA `(.L_x_183) ;  /* 0x00000004004c0947 */ /* 0x000fea0003800000 */
[----:B------:R-:W0:Y:S01]  /*8e40*/  S2R R18, SR_CTAID.X ;  /* 0x0000000000127919 */ /* 0x000e220000002500 */
[----:B------:R-:W-:Y:S01]  /*8e50*/  ULDC.64 UR6, c[0x0][0x628] ;  /* 0x00018a0000067ab9 */ /* 0x000fe20000000a00 */
[----:B------:R-:W-:Y:S01]  /*8e60*/  ULDC UR8, c[0x0][0x630] ;  /* 0x00018c0000087ab9 */ /* 0x000fe20000000800 */
[----:B------:R-:W-:Y:S01]  /*8e70*/  ISETP.NE.U32.AND P0, PT, RZ, UR6, PT ;  /* 0x00000006ff007c0c */ /* 0x000fe2000bf05070 */
[----:B------:R-:W1:Y:S01]  /*8e80*/  S2R R19, SR_CTAID.Y ;  /* 0x0000000000137919 */ /* 0x000e620000002600 */
[----:B------:R-:W-:Y:S01]  /*8e90*/  ULDC UR9, c[0x0][0x150] ;  /* 0x0000540000097ab9 */ /* 0x000fe20000000800 */
[----:B------:R-:W-:Y:S01]  /*8ea0*/  IMAD.MOV.U32 R6, RZ, RZ, R2 ;  /* 0x000000ffff067224 */ /* 0x000fe200078e0002 */
[----:B------:R-:W-:Y:S01]  /*8eb0*/  ISETP.NE.AND.EX P0, PT, RZ, UR7, PT, P0 ;  /* 0x00000007ff007c0c */ /* 0x000fe2000bf05300 */
[----:B------:R-:W-:Y:S01]  /*8ec0*/  IMAD.MOV.U32 R7, RZ, RZ, R3 ;  /* 0x000000ffff077224 */ /* 0x000fe200078e0003 */
[----:B0-----:R-:W-:-:S11]  /*8ed0*/  I2FP.F32.U32 R20, R18 ;  /* 0x0000001200147245 */ /* 0x001fd60000201000 */
[----:B------:R-:W-:Y:S05]  /*8ee0*/  @!P0 BRA `(.L_x_184) ;  /* 0x0000000000288947 */ /* 0x000fea0003800000 */
[----:B------:R-:W-:Y:S02]  /*8ef0*/  ULDC UR5, c[0x0][0x634] ;  /* 0x00018d0000057ab9 */ /* 0x000fe40000000800 */
[----:B------:R-:W-:-:S05]  /*8f00*/  IADD3 R7, P0, R2, UR5, RZ ;  /* 0x0000000502077c10 */ /* 0x000fca000ff1e0ff */
[----:B------:R-:W-:-:S04]  /*8f10*/  IMAD.X R21, RZ, RZ, R3, P0 ;  /* 0x000000ffff157224 */ /* 0x000fc800000e0603 */
[----:B------:R-:W-:-:S04]  /*8f20*/  IMAD.WIDE.U32 R8, R21, UR6, RZ ;  /* 0x0000000615087c25 */ /* 0x000fc8000f8e00ff */
[----:B------:R-:W-:-:S04]  /*8f30*/  IMAD.WIDE.U32 R8, P0, R7, UR7, R8 ;  /* 0x0000000707087c25 */ /* 0x000fc8000f800008 */
[----:B------:R-:W-:-:S04]  /*8f40*/  IMAD.WIDE.U32 R6, R7, UR6, RZ ;  /* 0x0000000607067c25 */ /* 0x000fc8000f8e00ff */
[----:B------:R-:W-:Y:S01]  /*8f50*/  IMAD.MOV.U32 R6, RZ, RZ, R9 ;  /* 0x000000ffff067224 */ /* 0x000fe200078e0009 */
[----:B------:R-:W-:Y:S01]  /*8f60*/  IADD3 RZ, P1, R7, R8, RZ ;  /* 0x0000000807ff7210 */ /* 0x000fe20007f3e0ff */
[----:B------:R-:W-:-:S04]  /*8f70*/  IMAD.X R7, RZ, RZ, RZ, P0 ;  /* 0x000000ffff077224 */ /* 0x000fc800000e06ff */
[----:B------:R-:W-:-:S08]  /*8f80*/  IMAD.WIDE.U32.X R6, R21, UR7, R6, P1 ;  /* 0x0000000715067c25 */ /* 0x000fd000088e0406 */
.L_x_184:
[--C-:B------:R-:W-:Y:S01]  /*8f90*/  SHF.R.U64 R16, R6, UR8, R7.reuse ;  /* 0x0000000806107c19 */ /* 0x100fe20008001207 */
[----:B------:R-:W-:Y:S01]  /*8fa0*/  FMUL R20, R20, UR9 ;  /* 0x0000000914147c20 */ /* 0x000fe20008400000 */
[----:B------:R-:W0:Y:S01]  /*8fb0*/  LDC R21, c[0x0][0x144] ;  /* 0x00005100ff157b82 */ /* 0x000e220000000800 */
[----:B-1----:R-:W-:Y:S01]  /*8fc0*/  I2FP.F32.U32 R8, R19 ;  /* 0x0000001300087245 */ /* 0x002fe20000201000 */
[----:B------:R-:W-:Y:S01]  /*8fd0*/  ULDC UR5, c[0x0][0x154] ;  /* 0x0000550000057ab9 */ /* 0x000fe20000000800 */
[----:B------:R-:W-:Y:S01]  /*8fe0*/  SHF.R.U32.HI R6, RZ, UR8, R7 ;  /* 0x00000008ff067c19 */ /* 0x000fe20008011607 */
[----:B------:R-:W-:Y:S01]  /*8ff0*/  ULDC.64 UR6, c[0x0][0x620] ;  /* 0x0001880000067ab9 */ /* 0x000fe20000000a00 */
[----:B------:R-:W-:Y:S01]  /*9000*/  IADD3 R7, P0, RZ, -R16, RZ ;  /* 0x80000010ff077210 */ /* 0x000fe20007f1e0ff */
[----:B------:R-:W1:Y:S01]  /*9010*/  F2I.U32.TRUNC.NTZ R20, R20 ;  /* 0x0000001400147305 */ /* 0x000e62000020f000 */
[----:B------:R-:W-:Y:S01]  /*9020*/  FMUL R8, R8, UR5 ;  /* 0x0000000508087c20 */ /* 0x000fe20008400000 */
[----:B------:R-:W2:Y:S01]  /*9030*/  LDC R22, c[0x0][0x148] ;  /* 0x00005200ff167b82 */ /* 0x000ea20000000800 */
[----:B------:R-:W-:Y:S01]  /*9040*/  ULDC UR5, c[0x0][0x618] ;  /* 0x0001860000057ab9 */ /* 0x000fe20000000800 */
[----:B------:R-:W-:-:S04]  /*9050*/  IMAD.X R6, RZ, RZ, ~R6, P0 ;  /* 0x000000ffff067224 */ /* 0x000fc800000e0e06 */
[----:B------:R-:W-:Y:S01]  /*9060*/  IMAD R6, R6, UR6, RZ ;  /* 0x0000000606067c24 */ /* 0x000fe2000f8e02ff */
[----:B------:R-:W3:Y:S03]  /*9070*/  F2I.U32.TRUNC.NTZ R8, R8 ;  /* 0x0000000800087305 */ /* 0x000ee6000020f000 */
[C---:B------:R-:W-:Y:S02]  /*9080*/  IMAD R9, R7.reuse, UR7, R6 ;  /* 0x0000000707097c24 */ /* 0x040fe4000f8e0206 */
[----:B------:R-:W-:Y:S01]  /*9090*/  IMAD.WIDE.U32 R6, R7, UR6, R2 ;  /* 0x0000000607067c25 */ /* 0x000fe2000f8e0002 */
[----:B------:R-:W-:Y:S02]  /*90a0*/  ULDC.64 UR6, c[0x0][0x640] ;  /* 0x0001900000067ab9 */ /* 0x000fe40000000a00 */
[----:B------:R-:W-:Y:S01]  /*90b0*/  ISETP.NE.U32.AND P0, PT, RZ, UR6, PT ;  /* 0x00000006ff007c0c */ /* 0x000fe2000bf05070 */
[----:B-1----:R-:W-:-:S02]  /*90c0*/  IMAD.MOV R20, RZ, RZ, -R20 ;  /* 0x000000ffff147224 */ /* 0x002fc400078e0a14 */
[----:B------:R-:W-:Y:S01]  /*90d0*/  IMAD.IADD R7, R7, 0x1, R9 ;  /* 0x0000000107077824 */ /* 0x000fe200078e0209 */
[----:B------:R-:W-:Y:S01]  /*90e0*/  ISETP.NE.AND.EX P0, PT, RZ, UR7, PT, P0 ;  /* 0x00000007ff007c0c */ /* 0x000fe2000bf05300 */
[----:B0-----:R-:W-:-:S03]  /*90f0*/  IMAD R18, R21, R20, R18 ;  /* 0x0000001415127224 */ /* 0x001fc600078e0212 */
[--C-:B------:R-:W-:Y:S01]  /*9100*/  SHF.R.U64 R20, R6, UR5, R7.reuse ;  /* 0x0000000506147c19 */ /* 0x100fe20008001207 */
[----:B---3--:R-:W-:Y:S01]  /*9110*/  IMAD.MOV R6, RZ, RZ, -R8 ;  /* 0x000000ffff067224 */ /* 0x008fe200078e0a08 */
[----:B------:R-:W-:Y:S01]  /*9120*/  SHF.R.U32.HI R7, RZ, UR5, R7 ;  /* 0x00000005ff077c19 */ /* 0x000fe20008011607 */
[----:B------:R-:W-:Y:S02]  /*9130*/  ULDC UR5, c[0x0][0x608] ;  /* 0x0001820000057ab9 */ /* 0x000fe40000000800 */
[----:B--2---:R-:W-:Y:S01]  /*9140*/  @P3 IMAD R18, R22, R6, R19 ;  /* 0x0000000616123224 */ /* 0x004fe200078e0213 */
[--C-:B------:R-:W-:Y:S02]  /*9150*/  SHF.R.U64 R22, R20, UR5, R7.reuse ;  /* 0x0000000514167c19 */ /* 0x100fe40008001207 */
[----:B------:R-:W-:Y:S01]  /*9160*/  SHF.R.U32.HI R7, RZ, UR5, R7 ;  /* 0x00000005ff077c19 */ /* 0x000fe20008011607 */
[----:B------:R-:W-:-:S03]  /*9170*/  ULDC UR5, c[0x0][0x658] ;  /* 0x0001960000057ab9 */ /* 0x000fc60000000800 */
[--C-:B------:R-:W-:Y:S02]  /*9180*/  SHF.R.U64 R19, R22, UR5, R7.reuse ;  /* 0x0000000516137c19 */ /* 0x100fe40008001207 */
[----:B------:R-:W-:-:S03]  /*9190*/  SHF.R.U32.HI R21, RZ, UR5, R7 ;  /* 0x00000005ff157c19 */ /* 0x000fc60008011607 */
[----:B------:R-:W-:Y:S02]  /*91a0*/  IMAD.MOV.U32 R8, RZ, RZ, R19 ;  /* 0x000000ffff087224 */ /* 0x000fe400078e0013 */
[----:B------:R-:W-:Y:S01]  /*91b0*/  IMAD.MOV.U32 R7, RZ, RZ, R21 ;  /* 0x000000ffff077224 */ /* 0x000fe200078e0015 */
[----:B------:R-:W-:Y:S06]  /*91c0*/  @!P0 BRA `(.L_x_185) ;  /* 0x00000000002c8947 */ /* 0x000fec0003800000 */
        /* <DEDUP_REMOVED lines=9> */
[----:B------:R-:W-:-:S04]  /*9260*/  IMAD.WIDE.U32.X R6, R21, UR7, R6, P1 ;  /* 0x0000000715067c25 */ /* 0x000fc800088e0406 */
[----:B------:R-:W-:-:S07]  /*9270*/  IMAD.MOV.U32 R8, RZ, RZ, R6 ;  /* 0x000000ffff087224 */ /* 0x000fce00078e0006 */
.L_x_185:
[----:B------:R-:W-:Y:S01]  /*9280*/  ULDC UR5, c[0x0][0x648] ;  /* 0x0001920000057ab9 */ /* 0x000fe20000000800 */
[----:B------:R-:W-:Y:S01]  /*9290*/  LOP3.LUT R6, R22, UR17, RZ, 0xc0, !PT ;  /* 0x0000001116067c12 */ /* 0x000fe2000f8ec0ff */
[----:B------:R-:W-:Y:S01]  /*92a0*/  ULDC UR6, c[0x0][0x610] ;  /* 0x0001840000067ab9 */ /* 0x000fe20000000800 */
[----:B------:R-:W-:Y:S01]  /*92b0*/  SHF.R.U64 R7, R8, UR5, R7 ;  /* 0x0000000508077c19 */ /* 0x000fe20008001207 */
[----:B------:R-:W-:Y:S01]  /*92c0*/  ULDC UR5, c[0x0][0x638] ;  /* 0x00018e0000057ab9 */ /* 0x000fe20000000800 */
[----:B------:R-:W-:-:S03]  /*92d0*/  LOP3.LUT R20, R20, UR4, RZ, 0xc0, !PT ;  /* 0x0000000414147c12 */ /* 0x000fc6000f8ec0ff */
[----:B------:R-:W-:Y:S02]  /*92e0*/  IMAD.MOV R8, RZ, RZ, -R7 ;  /* 0x000000ffff087224 */ /* 0x000fe400078e0a07 */
[----:B------:R-:W-:Y:S02]  /*92f0*/  IMAD R7, R7, UR18, R6 ;  /* 0x0000001207077c24 */ /* 0x000fe4000f8e0206 */
[----:B------:R-:W-:Y:S01]  /*9300*/  IMAD R19, R8, UR5, R19 ;  /* 0x0000000508137c24 */ /* 0x000fe2000f8e0213 */
[----:B------:R-:W-:Y:S01]  /*9310*/  ULDC UR5, c[0x0][0x600] ;  /* 0x0001800000057ab9 */ /* 0x000fe20000000800 */
[----:B------:R-:W-:Y:S02]  /*9320*/  IMAD R18, R7, UR6, R18 ;  /* 0x0000000607127c24 */ /* 0x000fe4000f8e0212 */
[----:B------:R-:W-:Y:S02]  /*9330*/  IMAD R19, R19, UR5, R20 ;  /* 0x0000000513137c24 */ /* 0x000fe4000f8e0214 */
[----:B------:R-:W-:-:S03]  /*9340*/  IMAD.MOV.U32 R7, RZ, RZ, 0x1 ;  /* 0x00000001ff077424 */ /* 0x000fc600078e00ff */
[----:B------:R-:W-:Y:S02]  /*9350*/  SEL R6, R19, R18, !P3 ;  /* 0x0000001213067207 */ /* 0x000fe40005800000 */
[----:B------:R-:W-:-:S07]  /*9360*/  SEL R18, R18, R19, !P3 ;  /* 0x0000001312127207 */ /* 0x000fce0005800000 */
.L_x_183:
[----:B------:R-:W-:Y:S05]  /*9370*/  BSYNC B1 ;  /* 0x0000000000017941 */ /* 0x000fea0003800000 */
.L_x_182:
[----:B------:R-:W-:-:S13]  /*9380*/  LOP3.LUT P0, RZ, R7, 0xff, RZ, 0xc0, !PT ;  /* 0x000000ff07ff7812 */ /* 0x000fda000780c0ff */
[----:B------:R-:W-:Y:S05]  /*9390*/  @P0 BRA `(.L_x_186) ;  /* 0xfffffff400480947 */ /* 0x000fea000383ffff */
[----:B------:R-:W-:Y:S05]  /*93a0*/  BSYNC B0 ;  /* 0x0000000000007941 */ /* 0x000fea0003800000 */
.L_x_175:
[----:B------:R-:W-:-:S03]  /*93b0*/  UMOV UR5, 0xffffffff ;  /* 0xffffffff00057882 */ /* 0x000fc60000000000 */
[----:B------:R-:W-:Y:S05]  /*93c0*/  BRA.DIV UR5, `(.L_x_187) ;  /* 0x0000000605407947 */ /* 0x000fea000b800000 */
[----:B------:R-:W-:-:S13]  /*93d0*/  ELECT P0, URZ, PT ;  /* 0x00000000003f782f */ /* 0x000fda0003800000 */
.L_x_202:
[----:B------:R-:W-:Y:S04]  /*93e0*/  BSSY B0, `(.L_x_188) ;  /* 0x0000034000007945 */ /* 0x000fe80003800000 */
[----:B------:R-:W-:Y:S05]  /*93f0*/  @!P0 BRA `(.L_x_189) ;  /* 0x0000000000c88947 */ /* 0x000fea0003800000 */
[----:B------:R-:W-:-:S04]  /*9400*/  LOP3.LUT R4, R4, 0x2, RZ, 0xfc, !PT ;  /* 0x0000000204047812 */ /* 0x000fc800078efcff */
[----:B------:R-:W-:-:S13]  /*9410*/  ISETP.NE.AND P0, PT, R4, 0x3, PT ;  /* 0x000000030400780c */ /* 0x000fda0003f05270 */
[----:B------:R-:W-:Y:S05]  /*9420*/  @!P0 BRA `(.L_x_190) ;  /* 0x0000000000048947 */ /* 0x000fea0003800000 */
[----:B------:R-:W-:Y:S01]  /*9430*/  BPT.TRAP 0x1 ;  /* 0x000000040000795c */ /* 0x000fe20000300000 */
.L_x_190:
[----:B------:R-:W0:Y:S01]  /*9440*/  S2R R3, SR_CgaCtaId ;  /* 0x0000000000037919 */ /* 0x000e220000008800 */
[----:B------:R-:W-:-:S04]  /*9450*/  MOV R0, 0x400 ;  /* 0x0000040000007802 */ /* 0x000fc80000000f00 */
[----:B0-----:R-:W-:Y:S02]  /*9460*/  LEA R0, R3, R0, 0x18 ;  /* 0x0000000003007211 */ /* 0x001fe400078ec0ff */
[----:B------:R-:W-:-:S03]  /*9470*/  SHF.L.U32 R3, R5, 0x1f, RZ ;  /* 0x0000001f05037819 */ /* 0x000fc600000006ff */
[----:B------:R-:W-:-:S04]  /*9480*/  VIADD R0, R0, 0x28 ;  /* 0x0000002800007836 */ /* 0x000fc80000000000 */
[C---:B------:R-:W-:Y:S02]  /*9490*/  IMAD R6, R17.reuse, 0x8, R0 ;  /* 0x0000000811067824 */ /* 0x040fe400078e0200 */
[----:B------:R-:W-:Y:S02]  /*94a0*/  VIADD R17, R17, 0x1 ;  /* 0x0000000111117836 */ /* 0x000fe40000000000 */
[----:B------:R-:W0:Y:S03]  /*94b0*/  SYNCS.PHASECHK.TRANS64.TRYWAIT P0, [R6+URZ], R3 ;  /* 0x00000003060075a7 */ /* 0x000e26000800017f */
[----:B------:R-:W-:-:S04]  /*94c0*/  ISETP.NE.AND P1, PT, R17, 0x5, PT ;  /* 0x000000051100780c */ /* 0x000fc80003f25270 */
[----:B------:R-:W-:Y:S02]  /*94d0*/  SEL R2, RZ, 0x1, P1 ;  /* 0x00000001ff027807 */ /* 0x000fe40000800000 */
[----:B------:R-:W-:Y:S02]  /*94e0*/  SEL R17, R17, RZ, P1 ;  /* 0x000000ff11117207 */ /* 0x000fe40000800000 */
[----:B------:R-:W-:-:S03]  /*94f0*/  LOP3.LUT R8, R5, R2, RZ, 0x3c, !PT ;  /* 0x0000000205087212 */ /* 0x000fc600078e3cff */
[----:B------:R-:W-:Y:S01]  /*9500*/  IMAD R7, R17, 0x8, R0 ;  /* 0x0000000811077824 */ /* 0x000fe200078e0200 */
[----:B------:R-:W-:Y:S01]  /*9510*/  SHF.L.U32 R4, R8, 0x1f, RZ ;  /* 0x0000001f08047819 */ /* 0x000fe200000006ff */
[----:B0-----:R-:W-:Y:S06]  /*9520*/  @!P0 BRA `(.L_x_191) ;  /* 0x0000000400088947 */ /* 0x001fec0003800000 */
.L_x_203:
[----:B------:R-:W1:Y:S01]  /*9530*/  SYNCS.PHASECHK.TRANS64.TRYWAIT P0, [R7+URZ], R4 ;  /* 0x00000004070075a7 */ /* 0x000e62000800017f */
[----:B------:R-:W-:-:S05]  /*9540*/  VIADD R2, R17, 0x1 ;  /* 0x0000000111027836 */ /* 0x000fca0000000000 */
[----:B------:R-:W-:-:S04]  /*9550*/  ISETP.NE.AND P1, PT, R2, 0x5, PT ;  /* 0x000000050200780c */ /* 0x000fc80003f25270 */
[----:B0-----:R-:W-:Y:S02]  /*9560*/  SEL R3, RZ, 0x1, P1 ;  /* 0x00000001ff037807 */ /* 0x001fe40000800000 */
[----:B------:R-:W-:Y:S02]  /*9570*/  SEL R9, R2, RZ, P1 ;  /* 0x000000ff02097207 */ /* 0x000fe40000800000 */
[----:B------:R-:W-:-:S03]  /*9580*/  LOP3.LUT R8, R8, R3, RZ, 0x3c, !PT ;  /* 0x0000000308087212 */ /* 0x000fc600078e3cff */
[----:B------:R-:W-:Y:S01]  /*9590*/  IMAD R10, R9, 0x8, R0 ;  /* 0x00000008090a7824 */ /* 0x000fe200078e0200 */
[----:B------:R-:W-:Y:S01]  /*95a0*/  SHF.L.U32 R5, R8, 0x1f, RZ ;  /* 0x0000001f08057819 */ /* 0x000fe200000006ff */
[----:B-1----:R-:W-:Y:S06]  /*95b0*/  @!P0 BRA `(.L_x_192) ;  /* 0x0000000000f88947 */ /* 0x002fec0003800000 */
.L_x_204:
[----:B------:R-:W1:Y:S01]  /*95c0*/  SYNCS.PHASECHK.TRANS64.TRYWAIT P0, [R10+URZ], R5 ;  /* 0x000000050a0075a7 */ /* 0x000e62000800017f */
[----:B------:R-:W-:-:S05]  /*95d0*/  VIADD R2, R9, 0x1 ;  /* 0x0000000109027836 */ /* 0x000fca0000000000 */
[----:B------:R-:W-:-:S04]  /*95e0*/  ISETP.NE.AND P1, PT, R2, 0x5, PT ;  /* 0x000000050200780c */ /* 0x000fc80003f25270 */
[----:B------:R-:W-:Y:S02]  /*95f0*/  SEL R3, RZ, 0x1, P1 ;  /* 0x00000001ff037807 */ /* 0x000fe40000800000 */
[----:B0-----:R-:W-:Y:S02]  /*9600*/  SEL R7, R2, RZ, P1 ;  /* 0x000000ff02077207 */ /* 0x001fe40000800000 */
[----:B------:R-:W-:-:S03]  /*9610*/  LOP3.LUT R9, R8, R3, RZ, 0x3c, !PT ;  /* 0x0000000308097212 */ /* 0x000fc600078e3cff */
[----:B------:R-:W-:Y:S01]  /*9620*/  IMAD R11, R7, 0x8, R0 ;  /* 0x00000008070b7824 */ /* 0x000fe200078e0200 */
[----:B------:R-:W-:Y:S01]  /*9630*/  SHF.L.U32 R6, R9, 0x1f, RZ ;  /* 0x0000001f09067819 */ /* 0x000fe200000006ff */
[----:B-1----:R-:W-:Y:S06]  /*9640*/  @!P0 BRA `(.L_x_193) ;  /* 0x0000000000e88947 */ /* 0x002fec0003800000 */
.L_x_205:
[----:B------:R-:W1:Y:S01]  /*9650*/  SYNCS.PHASECHK.TRANS64.TRYWAIT P0, [R11+URZ], R6 ;  /* 0x000000060b0075a7 */ /* 0x000e62000800017f */
[----:B------:R-:W-:-:S05]  /*9660*/  VIADD R2, R7, 0x1 ;  /* 0x0000000107027836 */ /* 0x000fca0000000000 */
[----:B------:R-:W-:-:S04]  /*9670*/  ISETP.NE.AND P1, PT, R2, 0x5, PT ;  /* 0x000000050200780c */ /* 0x000fc80003f25270 */
[----:B------:R-:W-:Y:S02]  /*9680*/  SEL R4, RZ, 0x1, P1 ;  /* 0x00000001ff047807 */ /* 0x000fe40000800000 */
[----:B------:R-:W-:Y:S02]  /*9690*/  SEL R3, R2, RZ, P1 ;  /* 0x000000ff02037207 */ /* 0x000fe40000800000 */
[----:B------:R-:W-:Y:S01]  /*96a0*/  LOP3.LUT R4, R9, R4, RZ, 0x3c, !PT ;  /* 0x0000000409047212 */ /* 0x000fe200078e3cff */
[----:B-1----:R-:W-:Y:S06]  /*96b0*/  @!P0 BRA `(.L_x_194) ;  /* 0x0000000000e08947 */ /* 0x002fec0003800000 */
.L_x_206:
[----:B------:R-:W-:Y:S01]  /*96c0*/  IMAD R3, R3, 0x8, R0 ;  /* 0x0000000803037824 */ /* 0x000fe200078e0200 */
[----:B------:R-:W-:-:S07]  /*96d0*/  SHF.L.U32 R0, R4, 0x1f, RZ ;  /* 0x0000001f04007819 */ /* 0x000fce00000006ff */
.L_x_195:
[----:B--2---:R2:W3:Y:S02]  /*96e0*/  SYNCS.PHASECHK.TRANS64.TRYWAIT P0, [R3+URZ], R0 ;  /* 0x00000000030075a7 */ /* 0x0044e4000800017f */
[----:B---3--:R-:W-:Y:S05]  /*96f0*/  @!P0 NANOSLEEP.SYNCS 0x989680 ;  /* 0x009896800000895d */ /* 0x008fea0003900000 */
[----:B------:R-:W3:Y:S02]  /*9700*/  @!P0 SYNCS.PHASECHK.TRANS64 P0, [R3+URZ], R0 ;  /* 0x00000000030085a7 */ /* 0x000ee4000800007f */
[----:B---3--:R-:W-:Y:S05]  /*9710*/  @!P0 BRA `(.L_x_195) ;  /* 0xfffffffc00f08947 */ /* 0x008fea000383ffff */
.L_x_189:
[----:B------:R-:W-:Y:S05]  /*9720*/  BSYNC B0 ;  /* 0x0000000000007941 */ /* 0x000fea0003800000 */
.L_x_188:
[----:B------:R-:W-:Y:S05]  /*9730*/  EXIT ;  /* 0x000000000000794d */ /* 0x000fea0003800000 */
.L_x_21:
[----:B-1----:R-:W-:-:S04]  /*9740*/  IMAD.U32 R13, RZ, RZ, UR6 ;  /* 0x00000006ff0d7e24 */ /* 0x002fc8000f8e00ff */
[----:B------:R1:W4:Y:S03]  /*9750*/  SYNCS.PHASECHK.TRANS64.TRYWAIT P0, [R13+URZ], R12 ;  /* 0x0000000c0d0075a7 */ /* 0x000326000800017f */
[----:B----4-:R-:W-:Y:S05]  /*9760*/  @!P0 NANOSLEEP.SYNCS 0x989680 ;  /* 0x009896800000895d */ /* 0x010fea0003900000 */
[----:B------:R-:W4:Y:S02]  /*9770*/  @!P0 SYNCS.PHASECHK.TRANS64 P0, [R13+URZ], R12 ;  /* 0x0000000c0d0085a7 */ /* 0x000f24000800007f */
[----:B----4-:R-:W-:Y:S05]  /*9780*/  @!P0 BRA `(.L_x_21) ;  /* 0xfffffffc00ec8947 */ /* 0x010fea000383ffff */
[----:B------:R-:W-:Y:S05]  /*9790*/  BRA `(.L_x_20) ;  /* 0xffffff8000207947 */ /* 0x000fea000383ffff */
.L_x_27:
[----:B-1----:R-:W-:-:S04]  /*97a0*/  IMAD.U32 R15, RZ, RZ, UR12 ;  /* 0x0000000cff0f7e24 */ /* 0x002fc8000f8e00ff */
[----:B------:R1:W4:Y:S03]  /*97b0*/  SYNCS.PHASECHK.TRANS64.TRYWAIT P0, [R15+URZ], R14 ;  /* 0x0000000e0f0075a7 */ /* 0x000326000800017f */
[----:B----4-:R-:W-:Y:S05]  /*97c0*/  @!P0 NANOSLEEP.SYNCS 0x989680 ;  /* 0x009896800000895d */ /* 0x010fea0003900000 */
[----:B------:R-:W4:Y:S02]  /*97d0*/  @!P0 SYNCS.PHASECHK.TRANS64 P0, [R15+URZ], R14 ;  /* 0x0000000e0f0085a7 */ /* 0x000f24000800007f */
[----:B----4-:R-:W-:Y:S05]  /*97e0*/  @!P0 BRA `(.L_x_27) ;  /* 0xfffffffc00ec8947 */ /* 0x010fea000383ffff */
[----:B------:R-:W-:Y:S05]  /*97f0*/  BRA `(.L_x_26) ;  /* 0xffffff88008c7947 */ /* 0x000fea000383ffff */
.L_x_176:
[----:B------:R-:W-:Y:S01]  /*9800*/  BSSY B1, `(.L_x_196) ;  /* 0x0000006000017945 */ /* 0x000fe20003800000 */
[----:B------:R-:W-:-:S07]  /*9810*/  IMAD.MOV.U32 R7, RZ, RZ, -0x1 ;  /* 0xffffffffff077424 */ /* 0x000fce00078e00ff */
[----:B------:R-:W-:Y:S05]  /*9820*/  WARPSYNC.COLLECTIVE R7, `(.L_x_197) ;  /* 0x00000000070c7348 */ /* 0x000fea0003c00000 */
[----:B------:R-:W-:Y:S02]  /*9830*/  ELECT P0, UR62, PT ;  /* 0x00000000003e782f */ /* 0x000fe40003800000 */
[----:B------:R-:W-:Y:S01]  /*9840*/  MOV R7, UR62 ;  /* 0x0000003e00077c02 */ /* 0x000fe20008000f00 */
[----:B------:R-:W-:Y:S10]  /*9850*/  ENDCOLLECTIVE ;  /* 0x000000000000791b */ /* 0x000ff40003800000 */
.L_x_197:
[----:B------:R-:W-:Y:S05]  /*9860*/  BSYNC B1 ;  /* 0x0000000000017941 */ /* 0x000fea0003800000 */
.L_x_196:
[----:B------:R-:W-:Y:S05]  /*9870*/  BRA `(.L_x_198) ;  /* 0xfffffff0001c7947 */ /* 0x000fea000383ffff */
.L_x_179:
[----:B0-----:R0:W1:Y:S02]  /*9880*/  SYNCS.PHASECHK.TRANS64.TRYWAIT P0, [R21+URZ+0x28], R8 ;  /* 0x00002808150075a7 */ /* 0x001064000800017f */
[----:B-1----:R-:W-:Y:S05]  /*9890*/  @!P0 NANOSLEEP.SYNCS 0x989680 ;  /* 0x009896800000895d */ /* 0x002fea0003900000 */
[----:B------:R-:W1:Y:S02]  /*98a0*/  @!P0 SYNCS.PHASECHK.TRANS64 P0, [R21+URZ+0x28], R8 ;  /* 0x00002808150085a7 */ /* 0x000e64000800007f */
[----:B-1----:R-:W-:Y:S05]  /*98b0*/  @!P0 BRA `(.L_x_179) ;  /* 0xfffffffc00f08947 */ /* 0x002fea000383ffff */
[----:B------:R-:W-:Y:S05]  /*98c0*/  BRA `(.L_x_199) ;  /* 0xfffffff000547947 */ /* 0x000fea000383ffff */
.L_x_187:
[----:B------:R-:W-:Y:S01]  /*98d0*/  BSSY B0, `(.L_x_200) ;  /* 0x0000006000007945 */ /* 0x000fe20003800000 */
[----:B------:R-:W-:-:S07]  /*98e0*/  IMAD.MOV.U32 R7, RZ, RZ, -0x1 ;  /* 0xffffffffff077424 */ /* 0x000fce00078e00ff */
[----:B------:R-:W-:Y:S05]  /*98f0*/  WARPSYNC.COLLECTIVE R7, `(.L_x_201) ;  /* 0x00000000070c7348 */ /* 0x000fea0003c00000 */
[----:B------:R-:W-:Y:S02]  /*9900*/  ELECT P0, UR62, PT ;  /* 0x00000000003e782f */ /* 0x000fe40003800000 */
[----:B------:R-:W-:Y:S01]  /*9910*/  MOV R7, UR62 ;  /* 0x0000003e00077c02 */ /* 0x000fe20008000f00 */
[----:B------:R-:W-:Y:S10]  /*9920*/  ENDCOLLECTIVE ;  /* 0x000000000000791b */ /* 0x000ff40003800000 */
.L_x_201:
[----:B------:R-:W-:Y:S05]  /*9930*/  BSYNC B0 ;  /* 0x0000000000007941 */ /* 0x000fea0003800000 */
.L_x_200:
[----:B------:R-:W-:Y:S05]  /*9940*/  BRA `(.L_x_202) ;  /* 0xfffffff800a47947 */ /* 0x000fea000383ffff */
.L_x_191:
[----:B0-----:R0:W1:Y:S02]  /*9950*/  SYNCS.PHASECHK.TRANS64.TRYWAIT P0, [R6+URZ], R3 ;  /* 0x00000003060075a7 */ /* 0x001064000800017f */
[----:B-1----:R-:W-:Y:S05]  /*9960*/  @!P0 NANOSLEEP.SYNCS 0x989680 ;  /* 0x009896800000895d */ /* 0x002fea0003900000 */
[----:B------:R-:W1:Y:S02]  /*9970*/  @!P0 SYNCS.PHASECHK.TRANS64 P0, [R6+URZ], R3 ;  /* 0x00000003060085a7 */ /* 0x000e64000800007f */
[----:B-1----:R-:W-:Y:S05]  /*9980*/  @!P0 BRA `(.L_x_191) ;  /* 0xfffffffc00f08947 */ /* 0x002fea000383ffff */
[----:B------:R-:W-:Y:S05]  /*9990*/  BRA `(.L_x_203) ;  /* 0xfffffff800e47947 */ /* 0x000fea000383ffff */
.L_x_192:
[----:B0-----:R0:W1:Y:S02]  /*99a0*/  SYNCS.PHASECHK.TRANS64.TRYWAIT P0, [R7+URZ], R4 ;  /* 0x00000004070075a7 */ /* 0x001064000800017f */
[----:B-1----:R-:W-:Y:S05]  /*99b0*/  @!P0 NANOSLEEP.SYNCS 0x989680 ;  /* 0x009896800000895d */ /* 0x002fea0003900000 */
[----:B------:R-:W1:Y:S02]  /*99c0*/  @!P0 SYNCS.PHASECHK.TRANS64 P0, [R7+URZ], R4 ;  /* 0x00000004070085a7 */ /* 0x000e64000800007f */
[----:B-1----:R-:W-:Y:S05]  /*99d0*/  @!P0 BRA `(.L_x_192) ;  /* 0xfffffffc00f08947 */ /* 0x002fea000383ffff */
[----:B------:R-:W-:Y:S05]  /*99e0*/  BRA `(.L_x_204) ;  /* 0xfffffff800f47947 */ /* 0x000fea000383ffff */
.L_x_193:
[----:B0-----:R0:W1:Y:S02]  /*99f0*/  SYNCS.PHASECHK.TRANS64.TRYWAIT P0, [R10+URZ], R5 ;  /* 0x000000050a0075a7 */ /* 0x001064000800017f */
[----:B-1----:R-:W-:Y:S05]  /*9a00*/  @!P0 NANOSLEEP.SYNCS 0x989680 ;  /* 0x009896800000895d */ /* 0x002fea0003900000 */
[----:B------:R-:W1:Y:S02]  /*9a10*/  @!P0 SYNCS.PHASECHK.TRANS64 P0, [R10+URZ], R5 ;  /* 0x000000050a0085a7 */ /* 0x000e64000800007f */
[----:B-1----:R-:W-:Y:S05]  /*9a20*/  @!P0 BRA `(.L_x_193) ;  /* 0xfffffffc00f08947 */ /* 0x002fea000383ffff */
[----:B------:R-:W-:Y:S05]  /*9a30*/  BRA `(.L_x_205) ;  /* 0xfffffffc00047947 */ /* 0x000fea000383ffff */
.L_x_194:
[----:B-1----:R1:W2:Y:S02]  /*9a40*/  SYNCS.PHASECHK.TRANS64.TRYWAIT P0, [R11+URZ], R6 ;  /* 0x000000060b0075a7 */ /* 0x0022a4000800017f */
[----:B--2---:R-:W-:Y:S05]  /*9a50*/  @!P0 NANOSLEEP.SYNCS 0x989680 ;  /* 0x009896800000895d */ /* 0x004fea0003900000 */
[----:B------:R-:W2:Y:S02]  /*9a60*/  @!P0 SYNCS.PHASECHK.TRANS64 P0, [R11+URZ], R6 ;  /* 0x000000060b0085a7 */ /* 0x000ea4000800007f */
[----:B--2---:R-:W-:Y:S05]  /*9a70*/  @!P0 BRA `(.L_x_194) ;  /* 0xfffffffc00f08947 */ /* 0x004fea000383ffff */
[----:B------:R-:W-:Y:S05]  /*9a80*/  BRA `(.L_x_206) ;  /* 0xfffffffc000c7947 */ /* 0x000fea000383ffff */
.L_x_207:
[----:B------:R-:W-:-:S00]  /*9a90*/  BRA `(.L_x_207) ;  /* 0xfffffffc00fc7947 */ /* 0x000fc0000383ffff */
[----:B------:R-:W-:-:S00]  /*9aa0*/  NOP ;  /* 0x0000000000007918 */ /* 0x000fc00000000000 */
        /* <DEDUP_REMOVED lines=13> */
.L_x_208:


//--------------------- .nv.shared._ZN7cutlass13device_kernelINS_4gemm6kernel13GemmUniversalIN4cute5tupleIJiiiiEEENS1_10collective13CollectiveMmaINS1_37MainloopSm90TmaGmmaWarpSpecializedFP8ILi5ENS5_IJNS4_1CILi2EEENSA_ILi1EEESC_EEENS1_35KernelTmaWarpSpecializedCooperativeEEENS5_IJNSA_ILi256EEENSA_ILi64EEESH_EEENS_12float_e5m2_tENS5_IJlSC_lEEESJ_SK_NS4_8TiledMMAINS4_8MMA_AtomIJNS4_4SM904GMMA30MMA_64x64x32_F32E5M2E5M2_SS_TNILNSO_7ScaleInE1ELSQ_1EEEEEENS4_6LayoutISD_NS5_IJSC_NSA_ILi0EEESU_EEEEENS5_IJNS4_10UnderscoreESX_SX_EEEEENS4_13SM90_TMA_LOADENS4_14ComposedLayoutINS4_7SwizzleILi2ELi4ELi3EEENS4_18smem_ptr_flag_bitsILi8EEENST_INS5_IJNSA_ILi8EEESH_EEENS5_IJSH_SC_EEEEEEEvNS4_8identityENS4_23SM90_TMA_LOAD_MULTICASTES1A_vS1B_EENS_8epilogue10collective6detail29Sm90TmaWarpSpecializedAdapterINS1F_15DefaultEpilogueISJ_SK_SK_NS1E_6thread17LinearCombinationISJ_Li1EffLNS1J_9ScaleType4KindE0ELNS_15FloatRoundStyleE2ESJ_EENS1_15EpilogueDefaultEEEEEvvEEEEvNT_6ParamsE --------------------------
	.section	.nv.shared._ZN7cutlass13device_kernelINS_4gemm6kernel13GemmUniversalIN4cute5tupleIJiiiiEEENS1_10collective13CollectiveMmaINS1_37MainloopSm90TmaGmmaWarpSpecializedFP8ILi5ENS5_IJNS4_1CILi2EEENSA_ILi1EEESC_EEENS1_35KernelTmaWarpSpecializedCooperativeEEENS5_IJNSA_ILi256EEENSA_ILi64EEESH_EEENS_12float_e5m2_tENS5_IJlSC_lEEESJ_SK_NS4_8TiledMMAINS4_8MMA_AtomIJNS4_4SM904GMMA30MMA_64x64x32_F32E5M2E5M2_SS_TNILNSO_7ScaleInE1ELSQ_1EEEEEENS4_6LayoutISD_NS5_IJSC_NSA_ILi0EEESU_EEEEENS5_IJNS4_10UnderscoreESX_SX_EEEEENS4_13SM90_TMA_LOADENS4_14ComposedLayoutINS4_7SwizzleILi2ELi4ELi3EEENS4_18smem_ptr_flag_bitsILi8EEENST_INS5_IJNSA_ILi8EEESH_EEENS5_IJSH_SC_EEEEEEEvNS4_8identityENS4_23SM90_TMA_LOAD_MULTICASTES1A_vS1B_EENS_8epilogue10collective6detail29Sm90TmaWarpSpecializedAdapterINS1F_15DefaultEpilogueISJ_SK_SK_NS1E_6thread17LinearCombinationISJ_Li1EffLNS1J_9ScaleType4KindE0ELNS_15FloatRoundStyleE2ESJ_EENS1_15EpilogueDefaultEEEEEvvEEEEvNT_6ParamsE,"aw",@nobits
	.sectionflags	@""
	.align	16
	.zero		1024


//--------------------- .nv.shared.reserved.0     --------------------------
	.section	.nv.shared.reserved.0,"aw",@nobits
	.weak		__nv_reservedSMEM_offset_0_alias
	.size		__nv_reservedSMEM_offset_0_alias, 0, 0
	.other		__nv_reservedSMEM_offset_0_alias,@"STO_CUDA_RESERVED_SHARED STV_DEFAULT"
__nv_reservedSMEM_offset_0_alias:
	.zero		0


//--------------------- .nv.global                --------------------------
	.section	.nv.global,"aw",@nobits
.nv.global:
	.type		_ZN39_INTERNAL_c1fcfa58_4_k_cu_25a79369_56104cute1_E,@object
	.size		_ZN39_INTERNAL_c1fcfa58_4_k_cu_25a79369_56104cute1_E,(_ZN39_INTERNAL_c1fcfa58_4_k_cu_25a79369_56104cuda3std3__45__cpo6cbeginE - _ZN39_INTERNAL_c1fcfa58_4_k_cu_25a79369_56104cute1_E)
_ZN39_INTERNAL_c1fcfa58_4_k_cu_25a79369_56104cute1_E:
	.zero		1
	.type		_ZN39_INTERNAL_c1fcfa58_4_k_cu_25a79369_56104cuda3std3__45__cpo6cbeginE,@object
	.size		_ZN39_INTERNAL_c1fcfa58_4_k_cu_25a79369_56104cuda3std3__45__cpo6cbeginE,(_ZN39_INTERNAL_c1fcfa58_4_k_cu_25a79369_56104cuda3std3__48in_placeE - _ZN39_INTERNAL_c1fcfa58_4_k_cu_25a79369_56104cuda3std3__45__cpo6cbeginE)
_ZN39_INTERNAL_c1fcfa58_4_k_cu_25a79369_56104cuda3std3__45__cpo6cbeginE:
	.zero		1
	.type		_ZN39_INTERNAL_c1fcfa58_4_k_cu_25a79369_56104cuda3std3__48in_placeE,@object
	.size		_ZN39_INTERNAL_c1fcfa58_4_k_cu_25a79369_56104cuda3std3__48in_placeE,(_ZN39_INTERNAL_c1fcfa58_4_k_cu_25a79369_56104cuda3std6ranges3__45__cpo9iter_moveE - _ZN39_INTERNAL_c1fcfa58_4_k_cu_25a79369_56104cuda3std3__48in_placeE)
_ZN39_INTERNAL_c1fcfa58_4_k_cu_25a79369_56104cuda3std3__48in_placeE:
	.zero		1
	.type		_ZN39_INTERNAL_c1fcfa58_4_k_cu_25a79369_56104cuda3std6ranges3__45__cpo9iter_moveE,@object
	.size		_ZN39_INTERNAL_c1fcfa58_4_k_cu_25a79369_56104cuda3std6ranges3__45__cpo9iter_moveE,(_ZN39_INTERNAL_c1fcfa58_4_k_cu_25a79369_56104cuda3std3__45__cpo5beginE - _ZN39_INTERNAL_c1fcfa58_4_k_cu_25a79369_56104cuda3std6ranges3__45__cpo9iter_moveE)
_ZN39_INTERNAL_c1fcfa58_4_k_cu_25a79369_56104cuda3std6ranges3__45__cpo9iter_moveE:
	.zero		1
	.type		_ZN39_INTERNAL_c1fcfa58_4_k_cu_25a79369_56104cuda3std3__45__cpo5beginE,@object
	.size		_ZN39_INTERNAL_c1fcfa58_4_k_cu_25a79369_56104cuda3std3__45__cpo5beginE,(_ZN39_INTERNAL_c1fcfa58_4_k_cu_25a79369_56104cuda3std3__441_GLOBAL__N__c1fcfa58_4_k_cu_25a79369_56106ignoreE - _ZN39_INTERNAL_c1fcfa58_4_k_cu_25a79369_56104cuda3std3__45__cpo5beginE)
_ZN39_INTERNAL_c1fcfa58_4_k_cu_25a79369_56104cuda3std3__45__cpo5beginE:
	.zero		1
	.type		_ZN39_INTERNAL_c1fcfa58_4_k_cu_25a79369_56104cuda3std3__441_GLOBAL__N__c1fcfa58_4_k_cu_25a79369_56106ignoreE,@object
	.size		_ZN39_INTERNAL_c1fcfa58_4_k_cu_25a79369_56104cuda3std3__441_GLOBAL__N__c1fcfa58_4_k_cu_25a79369_56106ignoreE,(_ZN39_INTERNAL_c1fcfa58_4_k_cu_25a79369_56104cute7productE - _ZN39_INTERNAL_c1fcfa58_4_k_cu_25a79369_56104cuda3std3__441_GLOBAL__N__c1fcfa58_4_k_cu_25a79369_56106ignoreE)
_ZN39_INTERNAL_c1fcfa58_4_k_cu_25a79369_56104cuda3std3__441_GLOBAL__N__c1fcfa58_4_k_cu_25a79369_56106ignoreE:
	.zero		1
	.type		_ZN39_INTERNAL_c1fcfa58_4_k_cu_25a79369_56104cute7productE,@object
	.size		_ZN39_INTERNAL_c1fcfa58_4_k_cu_25a79369_56104cute7productE,(_ZN39_INTERNAL_c1fcfa58_4_k_cu_25a79369_56104cuda3std3__45__cpo3endE - _ZN39_INTERNAL_c1fcfa58_4_k_cu_25a79369_56104cute7productE)
_ZN39_INTERNAL_c1fcfa58_4_k_cu_25a79369_56104cute7productE:
	.zero		1
	.type		_ZN39_INTERNAL_c1fcfa58_4_k_cu_25a79369_56104cuda3std3__45__cpo3endE,@object
	.size		_ZN39_INTERNAL_c1fcfa58_4_k_cu_25a79369_56104cuda3std3__45__cpo3endE,(_ZN39_INTERNAL_c1fcfa58_4_k_cu_25a79369_56104cuda3std3__419piecewise_constructE - _ZN39_INTERNAL_c1fcfa58_4_k_cu_25a79369_56104cuda3std3__45__cpo3endE)
_ZN39_INTERNAL_c1fcfa58_4_k_cu_25a79369_56104cuda3std3__45__cpo3endE:
	.zero		1
	.type		_ZN39_INTERNAL_c1fcfa58_4_k_cu_25a79369_56104cuda3std3__419piecewise_constructE,@object
	.size		_ZN39_INTERNAL_c1fcfa58_4_k_cu_25a79369_56104cuda3std3__419piecewise_constructE,(_ZN39_INTERNAL_c1fcfa58_4_k_cu_25a79369_56104cuda3std3__45__cpo4cendE - _ZN39_INTERNAL_c1fcfa58_4_k_cu_25a79369_56104cuda3std3__419piecewise_constructE)
_ZN39_INTERNAL_c1fcfa58_4_k_cu_25a79369_56104cuda3std3__419piecewise_constructE:
	.zero		1
	.type		_ZN39_INTERNAL_c1fcfa58_4_k_cu_25a79369_56104cuda3std3__45__cpo4cendE,@object
	.size		_ZN39_INTERNAL_c1fcfa58_4_k_cu_25a79369_56104cuda3std3__45__cpo4cendE,(_ZN39_INTERNAL_c1fcfa58_4_k_cu_25a79369_56104cuda3std6ranges3__45__cpo4swapE - _ZN39_INTERNAL_c1fcfa58_4_k_cu_25a79369_56104cuda3std3__45__cpo4cendE)
_ZN39_INTERNAL_c1fcfa58_4_k_cu_25a79369_56104cuda3std3__45__cpo4cendE:
	.zero		1
	.type		_ZN39_INTERNAL_c1fcfa58_4_k_cu_25a79369_56104cuda3std6ranges3__45__cpo4swapE,@object
	.size		_ZN39_INTERNAL_c1fcfa58_4_k_cu_25a79369_56104cuda3std6ranges3__45__cpo4swapE,(.L_7 - _ZN39_INTERNAL_c1fcfa58_4_k_cu_25a79369_56104cuda3std6ranges3__45__cpo4swapE)
_ZN39_INTERNAL_c1fcfa58_4_k_cu_25a79369_56104cuda3std6ranges3__45__cpo4swapE:
	.zero		1
.L_7:


//--------------------- .nv.constant0._ZN7cutlass13device_kernelINS_4gemm6kernel13GemmUniversalIN4cute5tupleIJiiiiEEENS1_10collective13CollectiveMmaINS1_37MainloopSm90TmaGmmaWarpSpecializedFP8ILi5ENS5_IJNS4_1CILi2EEENSA_ILi1EEESC_EEENS1_35KernelTmaWarpSpecializedCooperativeEEENS5_IJNSA_ILi256EEENSA_ILi64EEESH_EEENS_12float_e5m2_tENS5_IJlSC_lEEESJ_SK_NS4_8TiledMMAINS4_8MMA_AtomIJNS4_4SM904GMMA30MMA_64x64x32_F32E5M2E5M2_SS_TNILNSO_7ScaleInE1ELSQ_1EEEEEENS4_6LayoutISD_NS5_IJSC_NSA_ILi0EEESU_EEEEENS5_IJNS4_10UnderscoreESX_SX_EEEEENS4_13SM90_TMA_LOADENS4_14ComposedLayoutINS4_7SwizzleILi2ELi4ELi3EEENS4_18smem_ptr_flag_bitsILi8EEENST_INS5_IJNSA_ILi8EEESH_EEENS5_IJSH_SC_EEEEEEEvNS4_8identityENS4_23SM90_TMA_LOAD_MULTICASTES1A_vS1B_EENS_8epilogue10collective6detail29Sm90TmaWarpSpecializedAdapterINS1F_15DefaultEpilogueISJ_SK_SK_NS1E_6thread17LinearCombinationISJ_Li1EffLNS1J_9ScaleType4KindE0ELNS_15FloatRoundStyleE2ESJ_EENS1_15EpilogueDefaultEEEEEvvEEEEvNT_6ParamsE --------------------------
	.section	.nv.constant0._ZN7cutlass13device_kernelINS_4gemm6kernel13GemmUniversalIN4cute5tupleIJiiiiEEENS1_10collective13CollectiveMmaINS1_37MainloopSm90TmaGmmaWarpSpecializedFP8ILi5ENS5_IJNS4_1CILi2EEENSA_ILi1EEESC_EEENS1_35KernelTmaWarpSpecializedCooperativeEEENS5_IJNSA_ILi256EEENSA_ILi64EEESH_EEENS_12float_e5m2_tENS5_IJlSC_lEEESJ_SK_NS4_8TiledMMAINS4_8MMA_AtomIJNS4_4SM904GMMA30MMA_64x64x32_F32E5M2E5M2_SS_TNILNSO_7ScaleInE1ELSQ_1EEEEEENS4_6LayoutISD_NS5_IJSC_NSA_ILi0EEESU_EEEEENS5_IJNS4_10UnderscoreESX_SX_EEEEENS4_13SM90_TMA_LOADENS4_14ComposedLayoutINS4_7SwizzleILi2ELi4ELi3EEENS4_18smem_ptr_flag_bitsILi8EEENST_INS5_IJNSA_ILi8EEESH_EEENS5_IJSH_SC_EEEEEEEvNS4_8identityENS4_23SM90_TMA_LOAD_MULTICASTES1A_vS1B_EENS_8epilogue10collective6detail29Sm90TmaWarpSpecializedAdapterINS1F_15DefaultEpilogueISJ_SK_SK_NS1E_6thread17LinearCombinationISJ_Li1EffLNS1J_9ScaleType4KindE0ELNS_15FloatRoundStyleE2ESJ_EENS1_15EpilogueDefaultEEEEEvvEEEEvNT_6ParamsE,"a",@progbits
	.sectionflags	@""
	.align	4
.nv.constant0._ZN7cutlass13device_kernelINS_4gemm6kernel13GemmUniversalIN4cute5tupleIJiiiiEEENS1_10collective13CollectiveMmaINS1_37MainloopSm90TmaGmmaWarpSpecializedFP8ILi5ENS5_IJNS4_1CILi2EEENSA_ILi1EEESC_EEENS1_35KernelTmaWarpSpecializedCooperativeEEENS5_IJNSA_ILi256EEENSA_ILi64EEESH_EEENS_12float_e5m2_tENS5_IJlSC_lEEESJ_SK_NS4_8TiledMMAINS4_8MMA_AtomIJNS4_4SM904GMMA30MMA_64x64x32_F32E5M2E5M2_SS_TNILNSO_7ScaleInE1ELSQ_1EEEEEENS4_6LayoutISD_NS5_IJSC_NSA_ILi0EEESU_EEEEENS5_IJNS4_10UnderscoreESX_SX_EEEEENS4_13SM90_TMA_LOADENS4_14ComposedLayoutINS4_7SwizzleILi2ELi4ELi3EEENS4_18smem_ptr_flag_bitsILi8EEENST_INS5_IJNSA_ILi8EEESH_EEENS5_IJSH_SC_EEEEEEEvNS4_8identityENS4_23SM90_TMA_LOAD_MULTICASTES1A_vS1B_EENS_8epilogue10collective6detail29Sm90TmaWarpSpecializedAdapterINS1F_15DefaultEpilogueISJ_SK_SK_NS1E_6thread17LinearCombinationISJ_Li1EffLNS1J_9ScaleType4KindE0ELNS_15FloatRoundStyleE2ESJ_EENS1_15EpilogueDefaultEEEEEvvEEEEvNT_6ParamsE:
	.zero		1664


//--------------------- SYMBOLS --------------------------

	.type		.nv.reservedSmem.offset0,@object
	.size		.nv.reservedSmem.offset0,0x4
